// auto-generated by cutlass_sweep.gemm — config: {"arch": "sm_90", "cluster_m": 4, "cluster_n": 1, "dtype": "fp16", "dtype_b": "fp16", "layout": "nt", "stages": 2, "tile_k": 64, "tile_m": 128, "tile_n": 128}
#include "cutlass/cutlass.h"
#include "cutlass/gemm/collective/collective_builder.hpp"
#include "cutlass/gemm/device/gemm_universal_adapter.h"
#include "cutlass/gemm/kernel/gemm_universal.hpp"
#include "cutlass/epilogue/collective/collective_builder.hpp"

using ElemA = cutlass::half_t;
using ElemB = cutlass::half_t;
using ElemCD = cutlass::half_t;
using Acc  = float;
using TileShape    = cute::Shape<cute::_128, cute::_128, cute::_64>;
using ClusterShape = cute::Shape<cute::_4, cute::_1, cute::_1>;

using CollectiveEpilogue = typename cutlass::epilogue::collective::CollectiveBuilder<
    cutlass::arch::Sm90, cutlass::arch::OpClassTensorOp,
    TileShape, ClusterShape,
    cutlass::epilogue::collective::EpilogueTileAuto,
    Acc, Acc,
    ElemCD, cutlass::layout::RowMajor, 128 / cutlass::sizeof_bits<ElemCD>::value,
    ElemCD, cutlass::layout::RowMajor, 128 / cutlass::sizeof_bits<ElemCD>::value,
    cutlass::epilogue::collective::EpilogueScheduleAuto
  >::CollectiveOp;

using CollectiveMainloop = typename cutlass::gemm::collective::CollectiveBuilder<
    cutlass::arch::Sm90, cutlass::arch::OpClassTensorOp,
    ElemA, cutlass::layout::RowMajor, 128 / cutlass::sizeof_bits<ElemA>::value,
    ElemB, cutlass::layout::ColumnMajor, 128 / cutlass::sizeof_bits<ElemB>::value,
    Acc,
    TileShape, ClusterShape,
    cutlass::gemm::collective::StageCount<2>,
    cutlass::gemm::collective::KernelScheduleAuto
  >::CollectiveOp;

using GemmKernel = cutlass::gemm::kernel::GemmUniversal<
    cute::Shape<int,int,int,int>,
    CollectiveMainloop,
    CollectiveEpilogue
>;
using Gemm = cutlass::gemm::device::GemmUniversalAdapter<GemmKernel>;

// Force the device kernel symbol into the cubin without needing a host main.
auto* _anchor = &cutlass::device_kernel<GemmKernel>;


// ===== COMPILED SASS (sm_90a) =====

	.target	sm_90a

	.elftype	@"ET_EXEC"


//--------------------- .note.nv.tkinfo           --------------------------
	.section	.note.nv.tkinfo,"",@"SHT_NOTE"
	.sectionflags	@"SHF_NOTE_NV_TKINFO"
	.tkinfo
        /*0018*/ 	.word	0x00000002
        /*0030*/ 	.string	""
        /*0030*/ 	.string	"ptxas"
        /*0030*/ 	.string	"Cuda compilation tools, release 13.0, V13.0.88"
        /*0030*/ 	.string	"Build cuda_13.0.r13.0/compiler.36424714_0"
        /*0030*/ 	.string	"-arch sm_90a -m 64 "



//--------------------- .note.nv.cuinfo           --------------------------
	.section	.note.nv.cuinfo,"",@"SHT_NOTE"
	.sectionflags	@"SHF_NOTE_NV_CUINFO"
        /*0018*/ 	.short	0x0002
        /*001a*/ 	.short	0x005a
        /*001c*/ 	.short	0x0082
	.zero		2


//--------------------- .nv.info                  --------------------------
	.section	.nv.info,"",@"SHT_CUDA_INFO"
	.align	4


	//----- nvinfo : EIATTR_REGCOUNT
	.align		4
        /*0000*/ 	.byte	0x04, 0x2f
        /*0002*/ 	.short	(.L_15 - .L_14)
	.align		4
.L_14:
        /*0004*/ 	.word	index@(_ZN7cutlass13device_kernelINS_4gemm6kernel13GemmUniversalIN4cute5tupleIJiiiiEEENS1_10collective13CollectiveMmaINS1_34MainloopSm90TmaGmmaWarpSpecializedILi2ENS5_IJNS4_1CILi4EEENSA_ILi1EEESC_EEENS1_35KernelTmaWarpSpecializedCooperativeEEENS5_IJNSA_ILi128EEESG_NSA_ILi64EEEEEENS_6half_tENS5_IJlSC_lEEESJ_SK_NS4_8TiledMMAINS4_8MMA_AtomIJNS4_4SM904GMMA26MMA_64x128x16_F32F16F16_SSILNSO_5MajorE0ELSQ_0ELNSO_7ScaleInE1ELSR_1EEEEEENS4_6LayoutINS5_IJNSA_ILi2EEESC_SC_EEENS5_IJSC_NSA_ILi0EEESX_EEEEENS5_IJNS4_10UnderscoreES10_S10_EEEEENS4_13SM90_TMA_LOADENS4_14ComposedLayoutINS4_7SwizzleILi3ELi4ELi3EEENS4_18smem_ptr_flag_bitsILi16EEENSU_INS5_IJNSA_ILi8EEESH_EEENS5_IJSH_SC_EEEEEEEvNS4_8identityENS4_23SM90_TMA_LOAD_MULTICASTES1D_vS1E_EENS_8epilogue10collective6detail29Sm90TmaWarpSpecializedAdapterINS1I_15DefaultEpilogueISJ_SK_SK_NS1H_6thread17LinearCombinationISJ_Li1EffLNS1M_9ScaleType4KindE0ELNS_15FloatRoundStyleE2ESJ_EENS1_15EpilogueDefaultEEEEEvvEEEEvNT_6ParamsE)
        /*0008*/ 	.word	0x000000a8


	//----- nvinfo : EIATTR_FRAME_SIZE
	.align		4
.L_15:
        /*000c*/ 	.byte	0x04, 0x11
        /*000e*/ 	.short	(.L_17 - .L_16)
	.align		4
.L_16:
        /*0010*/ 	.word	index@(_ZN7cutlass13device_kernelINS_4gemm6kernel13GemmUniversalIN4cute5tupleIJiiiiEEENS1_10collective13CollectiveMmaINS1_34MainloopSm90TmaGmmaWarpSpecializedILi2ENS5_IJNS4_1CILi4EEENSA_ILi1EEESC_EEENS1_35KernelTmaWarpSpecializedCooperativeEEENS5_IJNSA_ILi128EEESG_NSA_ILi64EEEEEENS_6half_tENS5_IJlSC_lEEESJ_SK_NS4_8TiledMMAINS4_8MMA_AtomIJNS4_4SM904GMMA26MMA_64x128x16_F32F16F16_SSILNSO_5MajorE0ELSQ_0ELNSO_7ScaleInE1ELSR_1EEEEEENS4_6LayoutINS5_IJNSA_ILi2EEESC_SC_EEENS5_IJSC_NSA_ILi0EEESX_EEEEENS5_IJNS4_10UnderscoreES10_S10_EEEEENS4_13SM90_TMA_LOADENS4_14ComposedLayoutINS4_7SwizzleILi3ELi4ELi3EEENS4_18smem_ptr_flag_bitsILi16EEENSU_INS5_IJNSA_ILi8EEESH_EEENS5_IJSH_SC_EEEEEEEvNS4_8identityENS4_23SM90_TMA_LOAD_MULTICASTES1D_vS1E_EENS_8epilogue10collective6detail29Sm90TmaWarpSpecializedAdapterINS1I_15DefaultEpilogueISJ_SK_SK_NS1H_6thread17LinearCombinationISJ_Li1EffLNS1M_9ScaleType4KindE0ELNS_15FloatRoundStyleE2ESJ_EENS1_15EpilogueDefaultEEEEEvvEEEEvNT_6ParamsE)
        /*0014*/ 	.word	0x00000000


	//----- nvinfo : EIATTR_MIN_STACK_SIZE
	.align		4
.L_17:
        /*0018*/ 	.byte	0x04, 0x12
        /*001a*/ 	.short	(.L_19 - .L_18)
	.align		4
.L_18:
        /*001c*/ 	.word	index@(_ZN7cutlass13device_kernelINS_4gemm6kernel13GemmUniversalIN4cute5tupleIJiiiiEEENS1_10collective13CollectiveMmaINS1_34MainloopSm90TmaGmmaWarpSpecializedILi2ENS5_IJNS4_1CILi4EEENSA_ILi1EEESC_EEENS1_35KernelTmaWarpSpecializedCooperativeEEENS5_IJNSA_ILi128EEESG_NSA_ILi64EEEEEENS_6half_tENS5_IJlSC_lEEESJ_SK_NS4_8TiledMMAINS4_8MMA_AtomIJNS4_4SM904GMMA26MMA_64x128x16_F32F16F16_SSILNSO_5MajorE0ELSQ_0ELNSO_7ScaleInE1ELSR_1EEEEEENS4_6LayoutINS5_IJNSA_ILi2EEESC_SC_EEENS5_IJSC_NSA_ILi0EEESX_EEEEENS5_IJNS4_10UnderscoreES10_S10_EEEEENS4_13SM90_TMA_LOADENS4_14ComposedLayoutINS4_7SwizzleILi3ELi4ELi3EEENS4_18smem_ptr_flag_bitsILi16EEENSU_INS5_IJNSA_ILi8EEESH_EEENS5_IJSH_SC_EEEEEEEvNS4_8identityENS4_23SM90_TMA_LOAD_MULTICASTES1D_vS1E_EENS_8epilogue10collective6detail29Sm90TmaWarpSpecializedAdapterINS1I_15DefaultEpilogueISJ_SK_SK_NS1H_6thread17LinearCombinationISJ_Li1EffLNS1M_9ScaleType4KindE0ELNS_15FloatRoundStyleE2ESJ_EENS1_15EpilogueDefaultEEEEEvvEEEEvNT_6ParamsE)
        /*0020*/ 	.word	0x00000000
.L_19:


//--------------------- .nv.compat                --------------------------
	.section	.nv.compat,"",@"SHT_CUDA_COMPAT_INFO"
	.align	4
        /*0000*/ 	.byte	0x02, 0x09, 0x01, 0x00, 0x02, 0x02, 0x04, 0x00, 0x02, 0x05, 0x05, 0x00, 0x03, 0x07, 0x01, 0x01
        /*0010*/ 	.byte	0x02, 0x03, 0x01, 0x00, 0x02, 0x06, 0x01, 0x00, 0x04, 0x0b, 0x08, 0x00, 0x00, 0x00, 0x00, 0x00
        /*0020*/ 	.byte	0x00, 0x00, 0x00, 0x00


//--------------------- .nv.info._ZN7cutlass13device_kernelINS_4gemm6kernel13GemmUniversalIN4cute5tupleIJiiiiEEENS1_10collective13CollectiveMmaINS1_34MainloopSm90TmaGmmaWarpSpecializedILi2ENS5_IJNS4_1CILi4EEENSA_ILi1EEESC_EEENS1_35KernelTmaWarpSpecializedCooperativeEEENS5_IJNSA_ILi128EEESG_NSA_ILi64EEEEEENS_6half_tENS5_IJlSC_lEEESJ_SK_NS4_8TiledMMAINS4_8MMA_AtomIJNS4_4SM904GMMA26MMA_64x128x16_F32F16F16_SSILNSO_5MajorE0ELSQ_0ELNSO_7ScaleInE1ELSR_1EEEEEENS4_6LayoutINS5_IJNSA_ILi2EEESC_SC_EEENS5_IJSC_NSA_ILi0EEESX_EEEEENS5_IJNS4_10UnderscoreES10_S10_EEEEENS4_13SM90_TMA_LOADENS4_14ComposedLayoutINS4_7SwizzleILi3ELi4ELi3EEENS4_18smem_ptr_flag_bitsILi16EEENSU_INS5_IJNSA_ILi8EEESH_EEENS5_IJSH_SC_EEEEEEEvNS4_8identityENS4_23SM90_TMA_LOAD_MULTICASTES1D_vS1E_EENS_8epilogue10collective6detail29Sm90TmaWarpSpecializedAdapterINS1I_15DefaultEpilogueISJ_SK_SK_NS1H_6thread17LinearCombinationISJ_Li1EffLNS1M_9ScaleType4KindE0ELNS_15FloatRoundStyleE2ESJ_EENS1_15EpilogueDefaultEEEEEvvEEEEvNT_6ParamsE --------------------------
	.section	.nv.info._ZN7cutlass13device_kernelINS_4gemm6kernel13GemmUniversalIN4cute5tupleIJiiiiEEENS1_10collective13CollectiveMmaINS1_34MainloopSm90TmaGmmaWarpSpecializedILi2ENS5_IJNS4_1CILi4EEENSA_ILi1EEESC_EEENS1_35KernelTmaWarpSpecializedCooperativeEEENS5_IJNSA_ILi128EEESG_NSA_ILi64EEEEEENS_6half_tENS5_IJlSC_lEEESJ_SK_NS4_8TiledMMAINS4_8MMA_AtomIJNS4_4SM904GMMA26MMA_64x128x16_F32F16F16_SSILNSO_5MajorE0ELSQ_0ELNSO_7ScaleInE1ELSR_1EEEEEENS4_6LayoutINS5_IJNSA_ILi2EEESC_SC_EEENS5_IJSC_NSA_ILi0EEESX_EEEEENS5_IJNS4_10UnderscoreES10_S10_EEEEENS4_13SM90_TMA_LOADENS4_14ComposedLayoutINS4_7SwizzleILi3ELi4ELi3EEENS4_18smem_ptr_flag_bitsILi16EEENSU_INS5_IJNSA_ILi8EEESH_EEENS5_IJSH_SC_EEEEEEEvNS4_8identityENS4_23SM90_TMA_LOAD_MULTICASTES1D_vS1E_EENS_8epilogue10collective6detail29Sm90TmaWarpSpecializedAdapterINS1I_15DefaultEpilogueISJ_SK_SK_NS1H_6thread17LinearCombinationISJ_Li1EffLNS1M_9ScaleType4KindE0ELNS_15FloatRoundStyleE2ESJ_EENS1_15EpilogueDefaultEEEEEvvEEEEvNT_6ParamsE,"",@"SHT_CUDA_INFO"
	.sectionflags	@""
	.align	4


	//----- nvinfo : EIATTR_CUDA_API_VERSION
	.align		4
        /*0000*/ 	.byte	0x04, 0x37
        /*0002*/ 	.short	(.L_21 - .L_20)
.L_20:
        /*0004*/ 	.word	0x00000082


	//----- nvinfo : EIATTR_KPARAM_INFO
	.align		4
.L_21:
        /*0008*/ 	.byte	0x04, 0x17
        /*000a*/ 	.short	(.L_23 - .L_22)
.L_22:
        /*000c*/ 	.word	0x00000000
        /*0010*/ 	.short	0x0000
        /*0012*/ 	.short	0x0070
        /*0014*/ 	.byte	0x00, 0xf0, 0x01, 0x10


	//----- nvinfo : EIATTR_SPARSE_MMA_MASK
	.align		4
.L_23:
        /*0018*/ 	.byte	0x03, 0x50
        /*001a*/ 	.short	0x0000


	//----- nvinfo : EIATTR_MAXREG_COUNT
	.align		4
        /*001c*/ 	.byte	0x03, 0x1b
        /*001e*/ 	.short	0x00a8


	//----- nvinfo : EIATTR_NUM_BARRIERS
	.align		4
        /*0020*/ 	.byte	0x02, 0x4c
        /*0022*/ 	.byte	0x01
	.zero		1


	//----- nvinfo : EIATTR_EXTERNS
	.align		4
        /*0024*/ 	.byte	0x04, 0x0f
        /*0026*/ 	.short	(.L_25 - .L_24)


	//   ....[0]....
	.align		4
.L_24:
        /*0028*/ 	.word	index@(__assertfail)


	//----- nvinfo : EIATTR_MERCURY_ISA_VERSION
	.align		4
.L_25:
        /*002c*/ 	.byte	0x03, 0x5f
        /*002e*/ 	.short	0x0101


	//----- nvinfo : EIATTR_INT_WARP_WIDE_INSTR_OFFSETS
	.align		4
        /*0030*/ 	.byte	0x04, 0x31
        /*0032*/ 	.short	(.L_27 - .L_26)


	//   ....[0]....
.L_26:
        /*0034*/ 	.word	0x00000490


	//   ....[1]....
        /*0038*/ 	.word	0x000004b0


	//   ....[2]....
        /*003c*/ 	.word	0x00000630


	//   ....[3]....
        /*0040*/ 	.word	0x00001ee0


	//----- nvinfo : EIATTR_COOP_GROUP_MASK_REGIDS
	.align		4
.L_27:
        /*0044*/ 	.byte	0x04, 0x29
        /*0046*/ 	.short	(.L_29 - .L_28)


	//   ....[0]....
.L_28:
        /*0048*/ 	.word	0xffffffff


	//   ....[1]....
        /*004c*/ 	.word	0xffffffff


	//   ....[2]....
        /*0050*/ 	.word	0xffffffff


	//   ....[3]....
        /*0054*/ 	.word	0xffffffff


	//   ....[4]....
        /*0058*/ 	.word	0xffffffff


	//   ....[5]....
        /*005c*/ 	.word	0xffffffff


	//----- nvinfo : EIATTR_COOP_GROUP_INSTR_OFFSETS
	.align		4
.L_29:
        /*0060*/ 	.byte	0x04, 0x28
        /*0062*/ 	.short	(.L_31 - .L_30)


	//   ....[0]....
.L_30:
        /*0064*/ 	.word	0x00000060


	//   ....[1]....
        /*0068*/ 	.word	0x00000070


	//   ....[2]....
        /*006c*/ 	.word	0x00000130


	//   ....[3]....
        /*0070*/ 	.word	0x000002c0


	//   ....[4]....
        /*0074*/ 	.word	0x000007e0


	//   ....[5]....
        /*0078*/ 	.word	0x00001460


	//----- nvinfo : EIATTR_REG_RECONFIG
	.align		4
.L_31:
        /*007c*/ 	.byte	0x01, 0x54
	.zero		2


	//----- nvinfo : EIATTR_SYSCALL_OFFSETS
	.align		4
        /*0080*/ 	.byte	0x04, 0x46
        /*0082*/ 	.short	(.L_33 - .L_32)


	//   ....[0]....
.L_32:
        /*0084*/ 	.word	0x00001650


	//----- nvinfo : EIATTR_MBARRIER_INSTR_OFFSETS
	.align		4
.L_33:
        /*0088*/ 	.byte	0x04, 0x39
        /*008a*/ 	.short	(.L_35 - .L_34)


	//   ....[0]....
.L_34:
        /*008c*/ 	.word	0x00000250
        /*0090*/ 	.word	0x000000ff
        /*0094*/ 	.word	0x00000000
        /*0098*/ 	.short	0x0100
        /*009a*/ 	.byte	0x08
	.zero		1


	//   ....[1]....
        /*009c*/ 	.word	0x00000260
        /*00a0*/ 	.word	0x000000ff
        /*00a4*/ 	.word	0x00000010
        /*00a8*/ 	.short	0x0100
        /*00aa*/ 	.byte	0x08
	.zero		1


	//   ....[2]....
        /*00ac*/ 	.word	0x00000270
        /*00b0*/ 	.word	0x000000ff
        /*00b4*/ 	.word	0x00000008
        /*00b8*/ 	.short	0x0100
        /*00ba*/ 	.byte	0x08
	.zero		1


	//   ....[3]....
        /*00bc*/ 	.word	0x00000280
        /*00c0*/ 	.word	0x000000ff
        /*00c4*/ 	.word	0x00000018
        /*00c8*/ 	.short	0x0100
        /*00ca*/ 	.byte	0x08
	.zero		1


	//   ....[4]....
        /*00cc*/ 	.word	0x000006c0
        /*00d0*/ 	.word	0x000000ff
        /*00d4*/ 	.word	0x00000030
        /*00d8*/ 	.short	0x0100
        /*00da*/ 	.byte	0x06
	.zero		1


	//   ....[5]....
        /*00dc*/ 	.word	0x00000760
        /*00e0*/ 	.word	0x000000ff
        /*00e4*/ 	.word	0x00000038
        /*00e8*/ 	.short	0x0100
        /*00ea*/ 	.byte	0x06
	.zero		1


	//   ....[6]....
        /*00ec*/ 	.word	0x00001710
        /*00f0*/ 	.word	0x00000003
        /*00f4*/ 	.word	0x00000000
        /*00f8*/ 	.short	0x010a
        /*00fa*/ 	.byte	0x3f
	.zero		1


	//   ....[7]....
        /*00fc*/ 	.word	0x00001770
        /*0100*/ 	.word	0x00000003
        /*0104*/ 	.word	0x00000000
        /*0108*/ 	.short	0x010a
        /*010a*/ 	.byte	0x3f
	.zero		1


	//   ....[8]....
        /*010c*/ 	.word	0x00001af0
        /*0110*/ 	.word	0x00000005
        /*0114*/ 	.word	0x00000000
        /*0118*/ 	.short	0x010a
        /*011a*/ 	.byte	0x3f
	.zero		1


	//   ....[9]....
        /*011c*/ 	.word	0x00001b30
        /*0120*/ 	.word	0x00000005
        /*0124*/ 	.word	0x00000000
        /*0128*/ 	.short	0x010a
        /*012a*/ 	.byte	0x3f
	.zero		1


	//   ....[10]....
        /*012c*/ 	.word	0x00001d90
        /*0130*/ 	.word	0x00000004
        /*0134*/ 	.word	0x00000000
        /*0138*/ 	.short	0x0101
        /*013a*/ 	.byte	0x3f
	.zero		1


	//   ....[11]....
        /*013c*/ 	.word	0x00001f50
        /*0140*/ 	.word	0x00000000
        /*0144*/ 	.word	0x00000000
        /*0148*/ 	.short	0x0101
        /*014a*/ 	.byte	0x3f
	.zero		1


	//   ....[12]....
        /*014c*/ 	.word	0x00007070
        /*0150*/ 	.word	0x00000017
        /*0154*/ 	.word	0x00000010
        /*0158*/ 	.short	0x010a
        /*015a*/ 	.byte	0x3f
	.zero		1


	//   ....[13]....
        /*015c*/ 	.word	0x00007430
        /*0160*/ 	.word	0x00000005
        /*0164*/ 	.word	0x00000038
        /*0168*/ 	.short	0x0101
        /*016a*/ 	.byte	0x3f
	.zero		1


	//   ....[14]....
        /*016c*/ 	.word	0x00007b50
        /*0170*/ 	.word	0x00000007
        /*0174*/ 	.word	0x00000000
        /*0178*/ 	.short	0x010a
        /*017a*/ 	.byte	0x3f
	.zero		1


	//   ....[15]....
        /*017c*/ 	.word	0x00007bd0
        /*0180*/ 	.word	0x00000005
        /*0184*/ 	.word	0x00000000
        /*0188*/ 	.short	0x010a
        /*018a*/ 	.byte	0x3f
	.zero		1


	//   ....[16]....
        /*018c*/ 	.word	0x00007c30
        /*0190*/ 	.word	0x00000003
        /*0194*/ 	.word	0x00000000
        /*0198*/ 	.short	0x010a
        /*019a*/ 	.byte	0x3f
	.zero		1


	//   ....[17]....
        /*019c*/ 	.word	0x00007c80
        /*01a0*/ 	.word	0x00000005
        /*01a4*/ 	.word	0x00000000
        /*01a8*/ 	.short	0x010a
        /*01aa*/ 	.byte	0x3f
	.zero		1


	//   ....[18]....
        /*01ac*/ 	.word	0x00007d50
        /*01b0*/ 	.word	0x00000017
        /*01b4*/ 	.word	0x00000010
        /*01b8*/ 	.short	0x010a
        /*01ba*/ 	.byte	0x3f
	.zero		1


	//   ....[19]....
        /*01bc*/ 	.word	0x00007e20
        /*01c0*/ 	.word	0x00000007
        /*01c4*/ 	.word	0x00000000
        /*01c8*/ 	.short	0x010a
        /*01ca*/ 	.byte	0x3f
	.zero		1


	//----- nvinfo : EIATTR_NUM_MBARRIERS
	.align		4
.L_35:
        /*01cc*/ 	.byte	0x03, 0x38
        /*01ce*/ 	.short	0x0006


	//----- nvinfo : EIATTR_EXIT_INSTR_OFFSETS
	.align		4
        /*01d0*/ 	.byte	0x04, 0x1c
        /*01d2*/ 	.short	(.L_37 - .L_36)


	//   ....[0]....
.L_36:
        /*01d4*/ 	.word	0x000009b0


	//   ....[1]....
        /*01d8*/ 	.word	0x000011c0


	//   ....[2]....
        /*01dc*/ 	.word	0x000067f0


	//   ....[3]....
        /*01e0*/ 	.word	0x00006d50


	//   ....[4]....
        /*01e4*/ 	.word	0x00007c20


	//----- nvinfo : EIATTR_MAX_THREADS
	.align		4
.L_37:
        /*01e8*/ 	.byte	0x04, 0x05
        /*01ea*/ 	.short	(.L_39 - .L_38)
.L_38:
        /*01ec*/ 	.word	0x00000180
        /*01f0*/ 	.word	0x00000001
        /*01f4*/ 	.word	0x00000001


	//----- nvinfo : EIATTR_CRS_STACK_SIZE
	.align		4
.L_39:
        /*01f8*/ 	.byte	0x04, 0x1e
        /*01fa*/ 	.short	(.L_41 - .L_40)
.L_40:
        /*01fc*/ 	.word	0x00000000


	//----- nvinfo : EIATTR_CBANK_PARAM_SIZE
	.align		4
.L_41:
        /*0200*/ 	.byte	0x03, 0x19
        /*0202*/ 	.short	0x0470


	//----- nvinfo : EIATTR_PARAM_CBANK
	.align		4
        /*0204*/ 	.byte	0x04, 0x0a
        /*0206*/ 	.short	(.L_43 - .L_42)
	.align		4
.L_42:
        /*0208*/ 	.word	index@(.nv.constant0._ZN7cutlass13device_kernelINS_4gemm6kernel13GemmUniversalIN4cute5tupleIJiiiiEEENS1_10collective13CollectiveMmaINS1_34MainloopSm90TmaGmmaWarpSpecializedILi2ENS5_IJNS4_1CILi4EEENSA_ILi1EEESC_EEENS1_35KernelTmaWarpSpecializedCooperativeEEENS5_IJNSA_ILi128EEESG_NSA_ILi64EEEEEENS_6half_tENS5_IJlSC_lEEESJ_SK_NS4_8TiledMMAINS4_8MMA_AtomIJNS4_4SM904GMMA26MMA_64x128x16_F32F16F16_SSILNSO_5MajorE0ELSQ_0ELNSO_7ScaleInE1ELSR_1EEEEEENS4_6LayoutINS5_IJNSA_ILi2EEESC_SC_EEENS5_IJSC_NSA_ILi0EEESX_EEEEENS5_IJNS4_10UnderscoreES10_S10_EEEEENS4_13SM90_TMA_LOADENS4_14ComposedLayoutINS4_7SwizzleILi3ELi4ELi3EEENS4_18smem_ptr_flag_bitsILi16EEENSU_INS5_IJNSA_ILi8EEESH_EEENS5_IJSH_SC_EEEEEEEvNS4_8identityENS4_23SM90_TMA_LOAD_MULTICASTES1D_vS1E_EENS_8epilogue10collective6detail29Sm90TmaWarpSpecializedAdapterINS1I_15DefaultEpilogueISJ_SK_SK_NS1H_6thread17LinearCombinationISJ_Li1EffLNS1M_9ScaleType4KindE0ELNS_15FloatRoundStyleE2ESJ_EENS1_15EpilogueDefaultEEEEEvvEEEEvNT_6ParamsE)
        /*020c*/ 	.short	0x0210
        /*020e*/ 	.short	0x0470


	//----- nvinfo : EIATTR_SW_WAR
	.align		4
.L_43:
        /*0210*/ 	.byte	0x04, 0x36
        /*0212*/ 	.short	(.L_45 - .L_44)
.L_44:
        /*0214*/ 	.word	0x00000008
.L_45:


//--------------------- .nv.callgraph             --------------------------
	.section	.nv.callgraph,"",@"SHT_CUDA_CALLGRAPH"
	.align	4
	.sectionentsize	8
	.align		4
        /*0000*/ 	.word	0x00000000
	.align		4
        /*0004*/ 	.word	0xffffffff
	.align		4
        /*0008*/ 	.word	index@(_ZN7cutlass13device_kernelINS_4gemm6kernel13GemmUniversalIN4cute5tupleIJiiiiEEENS1_10collective13CollectiveMmaINS1_34MainloopSm90TmaGmmaWarpSpecializedILi2ENS5_IJNS4_1CILi4EEENSA_ILi1EEESC_EEENS1_35KernelTmaWarpSpecializedCooperativeEEENS5_IJNSA_ILi128EEESG_NSA_ILi64EEEEEENS_6half_tENS5_IJlSC_lEEESJ_SK_NS4_8TiledMMAINS4_8MMA_AtomIJNS4_4SM904GMMA26MMA_64x128x16_F32F16F16_SSILNSO_5MajorE0ELSQ_0ELNSO_7ScaleInE1ELSR_1EEEEEENS4_6LayoutINS5_IJNSA_ILi2EEESC_SC_EEENS5_IJSC_NSA_ILi0EEESX_EEEEENS5_IJNS4_10UnderscoreES10_S10_EEEEENS4_13SM90_TMA_LOADENS4_14ComposedLayoutINS4_7SwizzleILi3ELi4ELi3EEENS4_18smem_ptr_flag_bitsILi16EEENSU_INS5_IJNSA_ILi8EEESH_EEENS5_IJSH_SC_EEEEEEEvNS4_8identityENS4_23SM90_TMA_LOAD_MULTICASTES1D_vS1E_EENS_8epilogue10collective6detail29Sm90TmaWarpSpecializedAdapterINS1I_15DefaultEpilogueISJ_SK_SK_NS1H_6thread17LinearCombinationISJ_Li1EffLNS1M_9ScaleType4KindE0ELNS_15FloatRoundStyleE2ESJ_EENS1_15EpilogueDefaultEEEEEvvEEEEvNT_6ParamsE)
	.align		4
        /*000c*/ 	.word	index@(__assertfail)
	.align		4
        /*0010*/ 	.word	0x00000000
	.align		4
        /*0014*/ 	.word	0xfffffffe
	.align		4
        /*0018*/ 	.word	0x00000000
	.align		4
        /*001c*/ 	.word	0xfffffffd
	.align		4
        /*0020*/ 	.word	0x00000000
	.align		4
        /*0024*/ 	.word	0xfffffffc


//--------------------- .nv.constant4             --------------------------
	.section	.nv.constant4,"a",@progbits
	.align	8
	.align		8
.nv.constant4:
        /*0000*/ 	.dword	__assertfail
	.align		8
        /*0008*/ 	.dword	__unnamed_1
	.align		8
        /*0010*/ 	.dword	_ZN40_INTERNAL_95305b61_4_k_cu_23abd0a5_190234cuda3std3__45__cpo5beginE
	.align		8
        /*0018*/ 	.dword	_ZN40_INTERNAL_95305b61_4_k_cu_23abd0a5_190234cuda3std3__45__cpo3endE
	.align		8
        /*0020*/ 	.dword	_ZN40_INTERNAL_95305b61_4_k_cu_23abd0a5_190234cuda3std3__45__cpo6cbeginE
	.align		8
        /*0028*/ 	.dword	_ZN40_INTERNAL_95305b61_4_k_cu_23abd0a5_190234cuda3std3__45__cpo4cendE
	.align		8
        /*0030*/ 	.dword	_ZN40_INTERNAL_95305b61_4_k_cu_23abd0a5_190234cuda3std3__442_GLOBAL__N__95305b61_4_k_cu_23abd0a5_190236ignoreE
	.align		8
        /*0038*/ 	.dword	_ZN40_INTERNAL_95305b61_4_k_cu_23abd0a5_190234cuda3std3__419piecewise_constructE
	.align		8
        /*0040*/ 	.dword	_ZN40_INTERNAL_95305b61_4_k_cu_23abd0a5_190234cuda3std3__48in_placeE
	.align		8
        /*0048*/ 	.dword	_ZN40_INTERNAL_95305b61_4_k_cu_23abd0a5_190234cuda3std6ranges3__45__cpo4swapE
	.align		8
        /*0050*/ 	.dword	_ZN40_INTERNAL_95305b61_4_k_cu_23abd0a5_190234cuda3std6ranges3__45__cpo9iter_moveE
	.align		8
        /*0058*/ 	.dword	_ZN40_INTERNAL_95305b61_4_k_cu_23abd0a5_190234cute7productE
	.align		8
        /*0060*/ 	.dword	_ZN40_INTERNAL_95305b61_4_k_cu_23abd0a5_190234cute1_E
	.align		8
        /*0068*/ 	.dword	$str$22
	.align		8
        /*0070*/ 	.dword	$str$23


//--------------------- .text._ZN7cutlass13device_kernelINS_4gemm6kernel13GemmUniversalIN4cute5tupleIJiiiiEEENS1_10collective13CollectiveMmaINS1_34MainloopSm90TmaGmmaWarpSpecializedILi2ENS5_IJNS4_1CILi4EEENSA_ILi1EEESC_EEENS1_35KernelTmaWarpSpecializedCooperativeEEENS5_IJNSA_ILi128EEESG_NSA_ILi64EEEEEENS_6half_tENS5_IJlSC_lEEESJ_SK_NS4_8TiledMMAINS4_8MMA_AtomIJNS4_4SM904GMMA26MMA_64x128x16_F32F16F16_SSILNSO_5MajorE0ELSQ_0ELNSO_7ScaleInE1ELSR_1EEEEEENS4_6LayoutINS5_IJNSA_ILi2EEESC_SC_EEENS5_IJSC_NSA_ILi0EEESX_EEEEENS5_IJNS4_10UnderscoreES10_S10_EEEEENS4_13SM90_TMA_LOADENS4_14ComposedLayoutINS4_7SwizzleILi3ELi4ELi3EEENS4_18smem_ptr_flag_bitsILi16EEENSU_INS5_IJNSA_ILi8EEESH_EEENS5_IJSH_SC_EEEEEEEvNS4_8identityENS4_23SM90_TMA_LOAD_MULTICASTES1D_vS1E_EENS_8epilogue10collective6detail29Sm90TmaWarpSpecializedAdapterINS1I_15DefaultEpilogueISJ_SK_SK_NS1H_6thread17LinearCombinationISJ_Li1EffLNS1M_9ScaleType4KindE0ELNS_15FloatRoundStyleE2ESJ_EENS1_15EpilogueDefaultEEEEEvvEEEEvNT_6ParamsE --------------------------
	.section	.text._ZN7cutlass13device_kernelINS_4gemm6kernel13GemmUniversalIN4cute5tupleIJiiiiEEENS1_10collective13CollectiveMmaINS1_34MainloopSm90TmaGmmaWarpSpecializedILi2ENS5_IJNS4_1CILi4EEENSA_ILi1EEESC_EEENS1_35KernelTmaWarpSpecializedCooperativeEEENS5_IJNSA_ILi128EEESG_NSA_ILi64EEEEEENS_6half_tENS5_IJlSC_lEEESJ_SK_NS4_8TiledMMAINS4_8MMA_AtomIJNS4_4SM904GMMA26MMA_64x128x16_F32F16F16_SSILNSO_5MajorE0ELSQ_0ELNSO_7ScaleInE1ELSR_1EEEEEENS4_6LayoutINS5_IJNSA_ILi2EEESC_SC_EEENS5_IJSC_NSA_ILi0EEESX_EEEEENS5_IJNS4_10UnderscoreES10_S10_EEEEENS4_13SM90_TMA_LOADENS4_14ComposedLayoutINS4_7SwizzleILi3ELi4ELi3EEENS4_18smem_ptr_flag_bitsILi16EEENSU_INS5_IJNSA_ILi8EEESH_EEENS5_IJSH_SC_EEEEEEEvNS4_8identityENS4_23SM90_TMA_LOAD_MULTICASTES1D_vS1E_EENS_8epilogue10collective6detail29Sm90TmaWarpSpecializedAdapterINS1I_15DefaultEpilogueISJ_SK_SK_NS1H_6thread17LinearCombinationISJ_Li1EffLNS1M_9ScaleType4KindE0ELNS_15FloatRoundStyleE2ESJ_EENS1_15EpilogueDefaultEEEEEvvEEEEvNT_6ParamsE,"ax",@progbits
	.align	128
.text._ZN7cutlass13device_kernelINS_4gemm6kernel13GemmUniversalIN4cute5tupleIJiiiiEEENS1_10collective13CollectiveMmaINS1_34MainloopSm90TmaGmmaWarpSpecializedILi2ENS5_IJNS4_1CILi4EEENSA_ILi1EEESC_EEENS1_35KernelTmaWarpSpecializedCooperativeEEENS5_IJNSA_ILi128EEESG_NSA_ILi64EEEEEENS_6half_tENS5_IJlSC_lEEESJ_SK_NS4_8TiledMMAINS4_8MMA_AtomIJNS4_4SM904GMMA26MMA_64x128x16_F32F16F16_SSILNSO_5MajorE0ELSQ_0ELNSO_7ScaleInE1ELSR_1EEEEEENS4_6LayoutINS5_IJNSA_ILi2EEESC_SC_EEENS5_IJSC_NSA_ILi0EEESX_EEEEENS5_IJNS4_10UnderscoreES10_S10_EEEEENS4_13SM90_TMA_LOADENS4_14ComposedLayoutINS4_7SwizzleILi3ELi4ELi3EEENS4_18smem_ptr_flag_bitsILi16EEENSU_INS5_IJNSA_ILi8EEESH_EEENS5_IJSH_SC_EEEEEEEvNS4_8identityENS4_23SM90_TMA_LOAD_MULTICASTES1D_vS1E_EENS_8epilogue10collective6detail29Sm90TmaWarpSpecializedAdapterINS1I_15DefaultEpilogueISJ_SK_SK_NS1H_6thread17LinearCombinationISJ_Li1EffLNS1M_9ScaleType4KindE0ELNS_15FloatRoundStyleE2ESJ_EENS1_15EpilogueDefaultEEEEEvvEEEEvNT_6ParamsE:
        .type           _ZN7cutlass13device_kernelINS_4gemm6kernel13GemmUniversalIN4cute5tupleIJiiiiEEENS1_10collective13CollectiveMmaINS1_34MainloopSm90TmaGmmaWarpSpecializedILi2ENS5_IJNS4_1CILi4EEENSA_ILi1EEESC_EEENS1_35KernelTmaWarpSpecializedCooperativeEEENS5_IJNSA_ILi128EEESG_NSA_ILi64EEEEEENS_6half_tENS5_IJlSC_lEEESJ_SK_NS4_8TiledMMAINS4_8MMA_AtomIJNS4_4SM904GMMA26MMA_64x128x16_F32F16F16_SSILNSO_5MajorE0ELSQ_0ELNSO_7ScaleInE1ELSR_1EEEEEENS4_6LayoutINS5_IJNSA_ILi2EEESC_SC_EEENS5_IJSC_NSA_ILi0EEESX_EEEEENS5_IJNS4_10UnderscoreES10_S10_EEEEENS4_13SM90_TMA_LOADENS4_14ComposedLayoutINS4_7SwizzleILi3ELi4ELi3EEENS4_18smem_ptr_flag_bitsILi16EEENSU_INS5_IJNSA_ILi8EEESH_EEENS5_IJSH_SC_EEEEEEEvNS4_8identityENS4_23SM90_TMA_LOAD_MULTICASTES1D_vS1E_EENS_8epilogue10collective6detail29Sm90TmaWarpSpecializedAdapterINS1I_15DefaultEpilogueISJ_SK_SK_NS1H_6thread17LinearCombinationISJ_Li1EffLNS1M_9ScaleType4KindE0ELNS_15FloatRoundStyleE2ESJ_EENS1_15EpilogueDefaultEEEEEvvEEEEvNT_6ParamsE,@function
        .size           _ZN7cutlass13device_kernelINS_4gemm6kernel13GemmUniversalIN4cute5tupleIJiiiiEEENS1_10collective13CollectiveMmaINS1_34MainloopSm90TmaGmmaWarpSpecializedILi2ENS5_IJNS4_1CILi4EEENSA_ILi1EEESC_EEENS1_35KernelTmaWarpSpecializedCooperativeEEENS5_IJNSA_ILi128EEESG_NSA_ILi64EEEEEENS_6half_tENS5_IJlSC_lEEESJ_SK_NS4_8TiledMMAINS4_8MMA_AtomIJNS4_4SM904GMMA26MMA_64x128x16_F32F16F16_SSILNSO_5MajorE0ELSQ_0ELNSO_7ScaleInE1ELSR_1EEEEEENS4_6LayoutINS5_IJNSA_ILi2EEESC_SC_EEENS5_IJSC_NSA_ILi0EEESX_EEEEENS5_IJNS4_10UnderscoreES10_S10_EEEEENS4_13SM90_TMA_LOADENS4_14ComposedLayoutINS4_7SwizzleILi3ELi4ELi3EEENS4_18smem_ptr_flag_bitsILi16EEENSU_INS5_IJNSA_ILi8EEESH_EEENS5_IJSH_SC_EEEEEEEvNS4_8identityENS4_23SM90_TMA_LOAD_MULTICASTES1D_vS1E_EENS_8epilogue10collective6detail29Sm90TmaWarpSpecializedAdapterINS1I_15DefaultEpilogueISJ_SK_SK_NS1H_6thread17LinearCombinationISJ_Li1EffLNS1M_9ScaleType4KindE0ELNS_15FloatRoundStyleE2ESJ_EENS1_15EpilogueDefaultEEEEEvvEEEEvNT_6ParamsE,(.L_x_193 - _ZN7cutlass13device_kernelINS_4gemm6kernel13GemmUniversalIN4cute5tupleIJiiiiEEENS1_10collective13CollectiveMmaINS1_34MainloopSm90TmaGmmaWarpSpecializedILi2ENS5_IJNS4_1CILi4EEENSA_ILi1EEESC_EEENS1_35KernelTmaWarpSpecializedCooperativeEEENS5_IJNSA_ILi128EEESG_NSA_ILi64EEEEEENS_6half_tENS5_IJlSC_lEEESJ_SK_NS4_8TiledMMAINS4_8MMA_AtomIJNS4_4SM904GMMA26MMA_64x128x16_F32F16F16_SSILNSO_5MajorE0ELSQ_0ELNSO_7ScaleInE1ELSR_1EEEEEENS4_6LayoutINS5_IJNSA_ILi2EEESC_SC_EEENS5_IJSC_NSA_ILi0EEESX_EEEEENS5_IJNS4_10UnderscoreES10_S10_EEEEENS4_13SM90_TMA_LOADENS4_14ComposedLayoutINS4_7SwizzleILi3ELi4ELi3EEENS4_18smem_ptr_flag_bitsILi16EEENSU_INS5_IJNSA_ILi8EEESH_EEENS5_IJSH_SC_EEEEEEEvNS4_8identityENS4_23SM90_TMA_LOAD_MULTICASTES1D_vS1E_EENS_8epilogue10collective6detail29Sm90TmaWarpSpecializedAdapterINS1I_15DefaultEpilogueISJ_SK_SK_NS1H_6thread17LinearCombinationISJ_Li1EffLNS1M_9ScaleType4KindE0ELNS_15FloatRoundStyleE2ESJ_EENS1_15EpilogueDefaultEEEEEvvEEEEvNT_6ParamsE)
        .other          _ZN7cutlass13device_kernelINS_4gemm6kernel13GemmUniversalIN4cute5tupleIJiiiiEEENS1_10collective13CollectiveMmaINS1_34MainloopSm90TmaGmmaWarpSpecializedILi2ENS5_IJNS4_1CILi4EEENSA_ILi1EEESC_EEENS1_35KernelTmaWarpSpecializedCooperativeEEENS5_IJNSA_ILi128EEESG_NSA_ILi64EEEEEENS_6half_tENS5_IJlSC_lEEESJ_SK_NS4_8TiledMMAINS4_8MMA_AtomIJNS4_4SM904GMMA26MMA_64x128x16_F32F16F16_SSILNSO_5MajorE0ELSQ_0ELNSO_7ScaleInE1ELSR_1EEEEEENS4_6LayoutINS5_IJNSA_ILi2EEESC_SC_EEENS5_IJSC_NSA_ILi0EEESX_EEEEENS5_IJNS4_10UnderscoreES10_S10_EEEEENS4_13SM90_TMA_LOADENS4_14ComposedLayoutINS4_7SwizzleILi3ELi4ELi3EEENS4_18smem_ptr_flag_bitsILi16EEENSU_INS5_IJNSA_ILi8EEESH_EEENS5_IJSH_SC_EEEEEEEvNS4_8identityENS4_23SM90_TMA_LOAD_MULTICASTES1D_vS1E_EENS_8epilogue10collective6detail29Sm90TmaWarpSpecializedAdapterINS1I_15DefaultEpilogueISJ_SK_SK_NS1H_6thread17LinearCombinationISJ_Li1EffLNS1M_9ScaleType4KindE0ELNS_15FloatRoundStyleE2ESJ_EENS1_15EpilogueDefaultEEEEEvvEEEEvNT_6ParamsE,@"STO_CUDA_ENTRY STV_DEFAULT"
_ZN7cutlass13device_kernelINS_4gemm6kernel13GemmUniversalIN4cute5tupleIJiiiiEEENS1_10collective13CollectiveMmaINS1_34MainloopSm90TmaGmmaWarpSpecializedILi2ENS5_IJNS4_1CILi4EEENSA_ILi1EEESC_EEENS1_35KernelTmaWarpSpecializedCooperativeEEENS5_IJNSA_ILi128EEESG_NSA_ILi64EEEEEENS_6half_tENS5_IJlSC_lEEESJ_SK_NS4_8TiledMMAINS4_8MMA_AtomIJNS4_4SM904GMMA26MMA_64x128x16_F32F16F16_SSILNSO_5MajorE0ELSQ_0ELNSO_7ScaleInE1ELSR_1EEEEEENS4_6LayoutINS5_IJNSA_ILi2EEESC_SC_EEENS5_IJSC_NSA_ILi0EEESX_EEEEENS5_IJNS4_10UnderscoreES10_S10_EEEEENS4_13SM90_TMA_LOADENS4_14ComposedLayoutINS4_7SwizzleILi3ELi4ELi3EEENS4_18smem_ptr_flag_bitsILi16EEENSU_INS5_IJNSA_ILi8EEESH_EEENS5_IJSH_SC_EEEEEEEvNS4_8identityENS4_23SM90_TMA_LOAD_MULTICASTES1D_vS1E_EENS_8epilogue10collective6detail29Sm90TmaWarpSpecializedAdapterINS1I_15DefaultEpilogueISJ_SK_SK_NS1H_6thread17LinearCombinationISJ_Li1EffLNS1M_9ScaleType4KindE0ELNS_15FloatRoundStyleE2ESJ_EENS1_15EpilogueDefaultEEEEEvvEEEEvNT_6ParamsE:
[----:B------:R-:W0:Y:S01]  /*0000*/  LDC R1, c[0x0][0x28] ;  /* 0x00000a00ff017b82 */ /* 0x000e220000000800 */
[----:B------:R-:W1:Y:S01]  /*0010*/  S2R R95, SR_TID.X ;  /* 0x00000000005f7919 */ /* 0x000e620000002100 */
[----:B------:R-:W-:Y:S01]  /*0020*/  ELECT P0, URZ, PT ;  /* 0x00000000003f782f */ /* 0x000fe20003800000 */
[----:B------:R-:W-:Y:S01]  /*0030*/  BSSY B0, `(.L_x_0) ;  /* 0x000000f000007945 */ /* 0x000fe20003800000 */
[--C-:B-1----:R-:W-:Y:S02]  /*0040*/  SHF.R.U32.HI R0, RZ, 0x5, R95.reuse ;  /* 0x00000005ff007819 */ /* 0x102fe4000001165f */
[----:B------:R-:W-:-:S03]  /*0050*/  SHF.R.U32.HI R6, RZ, 0x7, R95 ;  /* 0x00000007ff067819 */ /* 0x000fc6000001165f */
[----:B------:R-:W1:Y:S04]  /*0060*/  SHFL.IDX PT, R3, R0, RZ, 0x1f ;  /* 0x00001fff00037589 */ /* 0x000e6800000e0000 */
[----:B------:R2:W3:Y:S01]  /*0070*/  SHFL.IDX PT, R2, R6, RZ, 0x1f ;  /* 0x00001fff06027589 */ /* 0x0004e200000e0000 */
[----:B-1----:R-:W-:-:S13]  /*0080*/  ISETP.NE.OR P0, PT, R3, RZ, !P0 ;  /* 0x000000ff0300720c */ /* 0x002fda0004705670 */
[----:B0-23--:R-:W-:Y:S05]  /*0090*/  @P0 BRA `(.L_x_1) ;  /* 0x0000000000200947 */ /* 0x00dfea0003800000 */
[----:B------:R-:W-:Y:S02]  /*00a0*/  ULDC.64 UR4, c[0x0][0x198] ;  /* 0x0000660000047ab9 */ /* 0x000fe40000000a00 */
[----:B------:R-:W-:Y:S02]  /*00b0*/  UIADD3 UR6, UP0, UR4, 0xf0, URZ ;  /* 0x000000f004067890 */ /* 0x000fe4000ff1e03f */
[----:B------:R-:W-:Y:S02]  /*00c0*/  UIADD3 UR4, UP1, UR4, 0x1f0, URZ ;  /* 0x000001f004047890 */ /* 0x000fe4000ff3e03f */
[----:B------:R-:W-:Y:S02]  /*00d0*/  UIADD3.X UR7, URZ, UR5, URZ, UP0, !UPT ;  /* 0x000000053f077290 */ /* 0x000fe400087fe43f */
[----:B------:R-:W-:-:S07]  /*00e0*/  UIADD3.X UR5, URZ, UR5, URZ, UP1, !UPT ;  /* 0x000000053f057290 */ /* 0x000fce0008ffe43f */
[----:B------:R0:W-:Y:S02]  /*00f0*/  UTMACCTL.PF [UR6] ;  /* 0x00000000060079b9 */ /* 0x0001e40008040000 */
[----:B------:R0:W-:Y:S02]  /*0100*/  UTMACCTL.PF [UR4] ;  /* 0x00000000040079b9 */ /* 0x0001e40008040000 */
[----:B0-----:R-:W-:Y:S01]  /*0110*/  NOP ;  /* 0x0000000000007918 */ /* 0x001fe20000000000 */
.L_x_1:
[----:B------:R-:W-:Y:S05]  /*0120*/  BSYNC B0 ;  /* 0x0000000000007941 */ /* 0x000fea0003800000 */
.L_x_0:
[----:B------:R-:W0:Y:S01]  /*0130*/  SHFL.IDX PT, R5, R0, RZ, 0x1f ;  /* 0x00001fff00057589 */ /* 0x000e2200000e0000 */
[----:B------:R-:W-:-:S04]  /*0140*/  SHF.R.S32.HI R4, RZ, 0x1f, R95 ;  /* 0x0000001fff047819 */ /* 0x000fc8000001145f */
[----:B------:R-:W-:Y:S02]  /*0150*/  LEA.HI R4, R4, R95, RZ, 0x7 ;  /* 0x0000005f04047211 */ /* 0x000fe400078f38ff */
[----:B0-----:R-:W-:-:S13]  /*0160*/  ISETP.NE.AND P0, PT, R5, RZ, PT ;  /* 0x000000ff0500720c */ /* 0x001fda0003f05270 */
[----:B------:R-:W-:Y:S05]  /*0170*/  @P0 BRA `(.L_x_2) ;  /* 0x0000000000480947 */ /* 0x000fea0003800000 */
[----:B------:R-:W0:Y:S01]  /*0180*/  S2UR UR8, SR_CgaCtaId ;  /* 0x00000000000879c3 */ /* 0x000e220000008800 */
[----:B------:R-:W-:Y:S01]  /*0190*/  UMOV UR4, 0x400 ;  /* 0x0000040000047882 */ /* 0x000fe20000000000 */
[----:B------:R-:W-:Y:S01]  /*01a0*/  UMOV UR5, 0x1 ;  /* 0x0000000100057882 */ /* 0x000fe20000000000 */
[----:B------:R-:W-:Y:S01]  /*01b0*/  UMOV UR6, 0x8 ;  /* 0x0000000800067882 */ /* 0x000fe20000000000 */
[----:B------:R-:W-:Y:S01]  /*01c0*/  ELECT P0, URZ, PT ;  /* 0x00000000003f782f */ /* 0x000fe20003800000 */
[----:B------:R-:W-:-:S04]  /*01d0*/  UIADD3 UR6, -UR6, 0x100000, URZ ;  /* 0x0010000006067890 */ /* 0x000fc8000fffe13f */
[----:B------:R-:W-:Y:S02]  /*01e0*/  USHF.L.U32 UR7, UR6, 0xb, URZ ;  /* 0x0000000b06077899 */ /* 0x000fe4000800063f */
[----:B------:R-:W-:Y:S02]  /*01f0*/  USHF.L.U32 UR6, UR6, 0x1, URZ ;  /* 0x0000000106067899 */ /* 0x000fe4000800063f */
[----:B0-----:R-:W-:Y:S02]  /*0200*/  ULEA UR8, UR8, UR4, 0x18 ;  /* 0x0000000408087291 */ /* 0x001fe4000f8ec03f */
[----:B------:R-:W-:-:S04]  /*0210*/  UIADD3 UR4, -UR5, 0x100000, URZ ;  /* 0x0010000005047890 */ /* 0x000fc8000fffe13f */
[----:B------:R-:W-:Y:S02]  /*0220*/  USHF.L.U32 UR5, UR4, 0xb, URZ ;  /* 0x0000000b04057899 */ /* 0x000fe4000800063f */
[----:B------:R-:W-:Y:S01]  /*0230*/  USHF.L.U32 UR4, UR4, 0x1, URZ ;  /* 0x0000000104047899 */ /* 0x000fe2000800063f */
[----:B------:R-:W0:Y:S11]  /*0240*/  FENCE.VIEW.ASYNC.S ;  /* 0x00000000000073c6 */ /* 0x000e360000000000 */
[----:B0-----:R0:W1:Y:S01]  /*0250*/  SYNCS.EXCH.64 URZ, [UR8], UR4 ;  /* 0x00000004083f75b2 */ /* 0x0010620008000100 */
[----:B------:R0:W2:Y:S01]  /*0260*/  SYNCS.EXCH.64 URZ, [UR8+0x10], UR6 ;  /* 0x00001006083f75b2 */ /* 0x0000a20008000100 */
[----:B------:R0:W3:Y:S01]  /*0270*/  SYNCS.EXCH.64 URZ, [UR8+0x8], UR4 ;  /* 0x00000804083f75b2 */ /* 0x0000e20008000100 */
[----:B------:R0:W4:Y:S01]  /*0280*/  SYNCS.EXCH.64 URZ, [UR8+0x18], UR6 ;  /* 0x00001806083f75b2 */ /* 0x0001220008000100 */
[----:B------:R-:W-:Y:S01]  /*0290*/  NOP ;  /* 0x0000000000007918 */ /* 0x000fe20000000000 */
.L_x_2:
[----:B0-----:R-:W0:Y:S01]  /*02a0*/  S2UR UR8, SR_CTAID.X ;  /* 0x00000000000879c3 */ /* 0x001e220000002500 */
[----:B------:R-:W-:Y:S01]  /*02b0*/  LOP3.LUT R4, R4, 0xffffff80, RZ, 0xc0, !PT ;  /* 0xffffff8004047812 */ /* 0x000fe200078ec0ff */
[----:B------:R-:W5:Y:S01]  /*02c0*/  SHFL.IDX PT, R0, R0, RZ, 0x1f ;  /* 0x00001fff00007589 */ /* 0x000f6200000e0000 */
[----:B------:R-:W-:Y:S01]  /*02d0*/  SHF.R.S32.HI R12, RZ, 0x1f, R5 ;  /* 0x0000001fff0c7819 */ /* 0x000fe20000011405 */
[----:B------:R-:W-:Y:S01]  /*02e0*/  ULDC UR4, c[0x0][0x150] ;  /* 0x0000540000047ab9 */ /* 0x000fe20000000800 */
[----:B------:R-:W-:Y:S01]  /*02f0*/  ELECT P0, URZ, PT ;  /* 0x00000000003f782f */ /* 0x000fe20003800000 */
[----:B------:R-:W-:Y:S01]  /*0300*/  IMAD.IADD R8, R95, 0x1, -R4 ;  /* 0x000000015f087824 */ /* 0x000fe200078e0a04 */
[----:B------:R-:W-:Y:S01]  /*0310*/  LEA.HI R12, R12, R5, RZ, 0x2 ;  /* 0x000000050c0c7211 */ /* 0x000fe200078f10ff */
[----:B------:R-:W1:Y:S01]  /*0320*/  S2R R4, SR_CTAID.Y ;  /* 0x0000000000047919 */ /* 0x000e620000002600 */
[----:B------:R-:W2:Y:S01]  /*0330*/  LDC R13, c[0x0][0x144] ;  /* 0x00005100ff0d7b82 */ /* 0x000ea20000000800 */
[----:B------:R-:W-:Y:S01]  /*0340*/  NOP ;  /* 0x0000000000007918 */ /* 0x000fe20000000000 */
[----:B------:R-:W-:Y:S01]  /*0350*/  SHF.R.S32.HI R7, RZ, 0x1f, R8 ;  /* 0x0000001fff077819 */ /* 0x000fe20000011408 */
[----:B------:R-:W-:Y:S01]  /*0360*/  NOP ;  /* 0x0000000000007918 */ /* 0x000fe20000000000 */
[----:B------:R-:W-:Y:S01]  /*0370*/  LOP3.LUT R12, R12, 0x3ffffffc, RZ, 0xc0, !PT ;  /* 0x3ffffffc0c0c7812 */ /* 0x000fe200078ec0ff */
[----:B------:R-:W-:Y:S01]  /*0380*/  IMAD.MOV.U32 R22, RZ, RZ, 0x1 ;  /* 0x00000001ff167424 */ /* 0x000fe200078e00ff */
[----:B------:R-:W-:-:S02]  /*0390*/  LEA.HI R7, R7, R8, RZ, 0x3 ;  /* 0x0000000807077211 */ /* 0x000fc400078f18ff */
[----:B------:R-:W3:Y:S01]  /*03a0*/  LDC R14, c[0x0][0x140] ;  /* 0x00005000ff0e7b82 */ /* 0x000ee20000000800 */
[----:B------:R-:W-:Y:S02]  /*03b0*/  ISETP.NE.AND P3, PT, R2, RZ, PT ;  /* 0x000000ff0200720c */ /* 0x000fe40003f65270 */
[--C-:B------:R-:W-:Y:S02]  /*03c0*/  SHF.R.S32.HI R9, RZ, 0x3, R7.reuse ;  /* 0x00000003ff097819 */ /* 0x100fe40000011407 */
[----:B------:R-:W-:Y:S02]  /*03d0*/  SHF.R.S32.HI R10, RZ, 0x1f, R7 ;  /* 0x0000001fff0a7819 */ /* 0x000fe40000011407 */
[----:B0-----:R-:W-:Y:S02]  /*03e0*/  I2FP.F32.U32 R7, UR8 ;  /* 0x0000000800077c45 */ /* 0x001fe40008201000 */
[----:B------:R-:W-:Y:S02]  /*03f0*/  LEA.HI R10, R10, R9, RZ, 0x2 ;  /* 0x000000090a0a7211 */ /* 0x000fe400078f10ff */
[----:B-----5:R-:W-:Y:S01]  /*0400*/  ISETP.NE.OR P0, PT, R0, RZ, !P0 ;  /* 0x000000ff0000720c */ /* 0x020fe20004705670 */
[----:B------:R-:W-:Y:S01]  /*0410*/  FMUL R11, R7, UR4 ;  /* 0x00000004070b7c20 */ /* 0x000fe20008400000 */
[----:B------:R-:W-:Y:S01]  /*0420*/  LOP3.LUT R10, R10, 0xfffffffc, RZ, 0xc0, !PT ;  /* 0xfffffffc0a0a7812 */ /* 0x000fe200078ec0ff */
[----:B------:R-:W-:Y:S01]  /*0430*/  IMAD.IADD R7, R5, 0x1, -R12 ;  /* 0x0000000105077824 */ /* 0x000fe200078e0a0c */
[----:B------:R-:W-:-:S03]  /*0440*/  ULDC UR4, c[0x0][0x154] ;  /* 0x0000550000047ab9 */ /* 0x000fc60000000800 */
[----:B------:R-:W0:Y:S01]  /*0450*/  F2I.U32.TRUNC.NTZ R11, R11 ;  /* 0x0000000b000b7305 */ /* 0x000e22000020f000 */
[----:B------:R-:W-:Y:S02]  /*0460*/  IMAD.IADD R10, R9, 0x1, -R10 ;  /* 0x00000001090a7824 */ /* 0x000fe400078e0a0a */
[----:B------:R-:W5:Y:S02]  /*0470*/  LDC R9, c[0x0][0x148] ;  /* 0x00005200ff097b82 */ /* 0x000f640000000800 */
[----:B------:R-:W-:Y:S01]  /*0480*/  IMAD R10, R7, 0x4, R10 ;  /* 0x00000004070a7824 */ /* 0x000fe200078e020a */
[----:B------:R-:W-:Y:S01]  /*0490*/  VOTEU.ALL UP0, P0 ;  /* 0x00000000003f7886 */ /* 0x000fe20000000000 */
[----:B---3--:R-:W-:Y:S01]  /*04a0*/  ISETP.EQ.U32.AND P2, PT, R14, 0x1, PT ;  /* 0x000000010e00780c */ /* 0x008fe20003f42070 */
[----:B------:R-:W-:Y:S01]  /*04b0*/  VOTEU.ALL UP1, P0 ;  /* 0x00000000003f7886 */ /* 0x000fe20000020000 */
[----:B------:R-:W-:Y:S01]  /*04c0*/  IMAD.SHL.U32 R19, R10, 0x4, RZ ;  /* 0x000000040a137824 */ /* 0x000fe200078e00ff */
[----:B------:R-:W-:Y:S01]  /*04d0*/  SHF.R.S32.HI R7, RZ, 0x1f, R10 ;  /* 0x0000001fff077819 */ /* 0x000fe2000001140a */
[----:B------:R-:W3:Y:S01]  /*04e0*/  @!UP0 S2UR UR7, SR_CgaCtaId ;  /* 0x00000000000789c3 */ /* 0x000ee20000008800 */
[----:B------:R-:W-:-:S02]  /*04f0*/  @!UP0 UMOV UR6, 0x400 ;  /* 0x0000040000068882 */ /* 0x000fc40000000000 */
[----:B------:R-:W-:Y:S01]  /*0500*/  LEA.HI R0, R7, R10, RZ, 0x2 ;  /* 0x0000000a07007211 */ /* 0x000fe200078f10ff */
[----:B0-----:R-:W-:Y:S01]  /*0510*/  IMAD.MOV R12, RZ, RZ, -R11 ;  /* 0x000000ffff0c7224 */ /* 0x001fe200078e0a0b */
[----:B------:R-:W-:Y:S02]  /*0520*/  LOP3.LUT R19, R10, 0xc, R19, 0x78, !PT ;  /* 0x0000000c0a137812 */ /* 0x000fe400078e7813 */
[----:B------:R-:W-:Y:S01]  /*0530*/  LOP3.LUT R11, R0, 0xfffffffc, RZ, 0xc0, !PT ;  /* 0xfffffffc000b7812 */ /* 0x000fe200078ec0ff */
[----:B--2---:R-:W-:Y:S01]  /*0540*/  IMAD R7, R13, R12, UR8 ;  /* 0x000000080d077e24 */ /* 0x004fe2000f8e020c */
[----:B-1----:R-:W-:Y:S02]  /*0550*/  I2FP.F32.U32 R13, R4 ;  /* 0x00000004000d7245 */ /* 0x002fe40000201000 */
[----:B------:R-:W-:Y:S01]  /*0560*/  SHF.R.S32.HI R0, RZ, 0x1f, R3 ;  /* 0x0000001fff007819 */ /* 0x000fe20000011403 */
[----:B------:R-:W-:Y:S02]  /*0570*/  IMAD.IADD R12, R10, 0x1, -R11 ;  /* 0x000000010a0c7824 */ /* 0x000fe400078e0a0b */
[----:B------:R-:W-:Y:S01]  /*0580*/  FMUL R13, R13, UR4 ;  /* 0x000000040d0d7c20 */ /* 0x000fe20008400000 */
[----:B------:R-:W-:Y:S01]  /*0590*/  LEA.HI R0, R0, R3, RZ, 0x2 ;  /* 0x0000000300007211 */ /* 0x000fe200078f10ff */
[----:B------:R-:W-:Y:S01]  /*05a0*/  UMOV UR4, 0x20 ;  /* 0x0000002000047882 */ /* 0x000fe20000000000 */
[----:B------:R-:W-:Y:S01]  /*05b0*/  ISETP.NE.AND P4, PT, R12, R7, PT ;  /* 0x000000070c00720c */ /* 0x000fe20003f85270 */
[----:B------:R-:W-:-:S04]  /*05c0*/  @!UP0 UIADD3 UR4, -UR4, 0x100000, URZ ;  /* 0x0010000004048890 */ /* 0x000fc8000fffe13f */
[----:B------:R-:W-:Y:S02]  /*05d0*/  @!UP0 USHF.L.U32 UR5, UR4, 0xb, URZ ;  /* 0x0000000b04058899 */ /* 0x000fe4000800063f */
[----:B------:R-:W-:Y:S01]  /*05e0*/  @!UP0 USHF.L.U32 UR4, UR4, 0x1, URZ ;  /* 0x0000000104048899 */ /* 0x000fe2000800063f */
[----:B------:R-:W-:Y:S01]  /*05f0*/  LOP3.LUT R0, R0, 0xfffffffc, RZ, 0xc0, !PT ;  /* 0xfffffffc00007812 */ /* 0x000fe200078ec0ff */
[----:B------:R-:W0:Y:S04]  /*0600*/  F2I.U32.TRUNC.NTZ R13, R13 ;  /* 0x0000000d000d7305 */ /* 0x000e28000020f000 */
[----:B------:R-:W-:Y:S01]  /*0610*/  IMAD.IADD R3, R3, 0x1, -R0 ;  /* 0x0000000103037824 */ /* 0x000fe200078e0a00 */
[----:B---3--:R-:W-:Y:S01]  /*0620*/  @!UP0 ULEA UR6, UR7, UR6, 0x18 ;  /* 0x0000000607068291 */ /* 0x008fe2000f8ec03f */
[----:B------:R-:W-:Y:S01]  /*0630*/  VOTEU.ALL UP0, P0 ;  /* 0x00000000003f7886 */ /* 0x000fe20000000000 */
[----:B------:R-:W-:Y:S01]  /*0640*/  LOP3.LUT P0, RZ, R8, 0x7, RZ, 0xc0, !PT ;  /* 0x0000000708ff7812 */ /* 0x000fe2000780c0ff */
[----:B------:R-:W-:Y:S01]  /*0650*/  VIADD R8, R2, 0xffffffff ;  /* 0xffffffff02087836 */ /* 0x000fe20000000000 */
[----:B------:R-:W-:-:S02]  /*0660*/  @P4 SHF.R.S32.HI R0, RZ, 0x1f, R19 ;  /* 0x0000001fff004819 */ /* 0x000fc40000011413 */
[C---:B------:R-:W-:Y:S02]  /*0670*/  ISETP.NE.AND P1, PT, R3.reuse, 0x3, PT ;  /* 0x000000030300780c */ /* 0x040fe40003f25270 */
[----:B------:R-:W-:Y:S01]  /*0680*/  @P4 LEA.HI R0, R0, R19, RZ, 0x2 ;  /* 0x0000001300004211 */ /* 0x000fe200078f10ff */
[----:B0-----:R-:W-:Y:S01]  /*0690*/  IMAD.MOV R23, RZ, RZ, -R13 ;  /* 0x000000ffff177224 */ /* 0x001fe200078e0a0d */
[----:B------:R-:W-:Y:S01]  /*06a0*/  ISETP.EQ.OR P1, PT, R3, RZ, !P1 ;  /* 0x000000ff0300720c */ /* 0x000fe20004f22670 */
[----:B------:R-:W0:Y:S02]  /*06b0*/  FENCE.VIEW.ASYNC.S ;  /* 0x00000000000073c6 */ /* 0x000e240000000000 */
[----:B0-----:R0:W1:Y:S01]  /*06c0*/  @!UP0 SYNCS.EXCH.64 URZ, [UR6+0x30], UR4 ;  /* 0x00003004063f85b2 */ /* 0x0010620008000100 */
[----:B------:R-:W-:Y:S01]  /*06d0*/  @P4 SHF.R.S32.HI R0, RZ, 0x2, R0 ;  /* 0x00000002ff004819 */ /* 0x000fe20000011400 */
[----:B-----5:R-:W-:Y:S01]  /*06e0*/  IMAD R11, R9, R23, R4 ;  /* 0x00000017090b7224 */ /* 0x020fe200078e0204 */
[----:B------:R-:W-:-:S02]  /*06f0*/  ISETP.LT.U32.AND P0, PT, R19, 0x4, !P0 ;  /* 0x000000041300780c */ /* 0x000fc40004701070 */
[----:B------:R-:W-:Y:S02]  /*0700*/  ISETP.EQ.AND P1, PT, R2, RZ, P1 ;  /* 0x000000ff0200720c */ /* 0x000fe40000f22270 */
[----:B------:R-:W-:Y:S02]  /*0710*/  @P4 ISETP.NE.AND P5, PT, R0, R11, PT ;  /* 0x0000000b0000420c */ /* 0x000fe40003fa5270 */
[----:B------:R-:W-:Y:S02]  /*0720*/  ISETP.GE.U32.AND P6, PT, R8, 0x2, PT ;  /* 0x000000020800780c */ /* 0x000fe40003fc6070 */
[----:B------:R-:W-:Y:S02]  /*0730*/  SEL R11, RZ, 0x1, !P0 ;  /* 0x00000001ff0b7807 */ /* 0x000fe40004000000 */
[----:B------:R-:W-:Y:S02]  /*0740*/  @P4 SEL R22, RZ, 0x1, P5 ;  /* 0x00000001ff164807 */ /* 0x000fe40002800000 */
[----:B------:R-:W-:Y:S01]  /*0750*/  SEL R18, RZ, 0x1, !P1 ;  /* 0x00000001ff127807 */ /* 0x000fe20004800000 */
[----:B------:R0:W2:Y:S01]  /*0760*/  @!UP1 SYNCS.EXCH.64 URZ, [UR6+0x38], UR4 ;  /* 0x00003804063f95b2 */ /* 0x0000a20008000100 */
[----:B------:R-:W-:Y:S01]  /*0770*/  LOP3.LUT R22, R22, R11, RZ, 0xc0, !PT ;  /* 0x0000000b16167212 */ /* 0x000fe200078ec0ff */
[----:B------:R-:W-:Y:S01]  /*0780*/  NOP ;  /* 0x0000000000007918 */ /* 0x000fe20000000000 */
[----:B------:R-:W-:-:S02]  /*0790*/  LOP3.LUT R0, R95, 0x7f, RZ, 0xc0, !PT ;  /* 0x0000007f5f007812 */ /* 0x000fc400078ec0ff */
[----:B------:R-:W-:Y:S01]  /*07a0*/  SEL R18, R18, 0x2, P6 ;  /* 0x0000000212127807 */ /* 0x000fe20003000000 */
[----:B0-----:R-:W-:Y:S06]  /*07b0*/  @!P2 BRA `(.L_x_3) ;  /* 0x000000000008a947 */ /* 0x001fec0003800000 */
[----:B-12-4-:R-:W-:Y:S01]  /*07c0*/  UCGABAR_ARV ;  /* 0x00000000000079c7 */ /* 0x016fe20008000000 */
[----:B------:R-:W-:Y:S05]  /*07d0*/  BRA `(.L_x_4) ;  /* 0x0000000000047947 */ /* 0x000fea0003800000 */
.L_x_3:
[----:B-12-4-:R-:W-:Y:S01]  /*07e0*/  NOP ;  /* 0x0000000000007918 */ /* 0x016fe20000000000 */
.L_x_4:
[----:B------:R-:W0:Y:S01]  /*07f0*/  LDC R2, c[0x0][0x65c] ;  /* 0x00019700ff027b82 */ /* 0x000e220000000800 */
[----:B------:R-:W-:Y:S02]  /*0800*/  IMAD.U32 R10, RZ, RZ, UR8 ;  /* 0x00000008ff0a7e24 */ /* 0x000fe4000f8e00ff */
[----:B------:R-:W-:Y:S01]  /*0810*/  IMAD.MOV.U32 R11, RZ, RZ, RZ ;  /* 0x000000ffff0b7224 */ /* 0x000fe200078e00ff */
[----:B0-----:R-:W-:-:S04]  /*0820*/  ISETP.NE.AND P1, PT, R2, 0x1, PT ;  /* 0x000000010200780c */ /* 0x001fc80003f25270 */
[----:B------:R-:W-:-:S09]  /*0830*/  P2R R5, PR, RZ, 0x2 ;  /* 0x00000002ff057803 */ /* 0x000fd20000000000 */
[----:B------:R-:W0:Y:S01]  /*0840*/  @P1 LDC R17, c[0x0][0x10] ;  /* 0x00000400ff111b82 */ /* 0x000e220000000800 */
[----:B------:R-:W-:Y:S02]  /*0850*/  @P1 IMAD.MOV.U32 R5, RZ, RZ, RZ ;  /* 0x000000ffff051224 */ /* 0x000fe400078e00ff */
[----:B------:R-:W-:-:S05]  /*0860*/  @P1 IMAD.MOV.U32 R15, RZ, RZ, RZ ;  /* 0x000000ffff0f1224 */ /* 0x000fca00078e00ff */
[----:B------:R-:W1:Y:S01]  /*0870*/  @!P1 LDC R13, c[0x0][0xc] ;  /* 0x00000300ff0d9b82 */ /* 0x000e620000000800 */
[----:B------:R-:W-:Y:S01]  /*0880*/  ULDC UR4, c[0x0][0xc] ;  /* 0x0000030000047ab9 */ /* 0x000fe20000000800 */
[----:B------:R-:W-:Y:S01]  /*0890*/  ULDC UR5, c[0x0][0x10] ;  /* 0x0000040000057ab9 */ /* 0x000fe20000000800 */
[----:B------:R-:W-:Y:S01]  /*08a0*/  ULDC UR6, c[0x0][0x14] ;  /* 0x0000050000067ab9 */ /* 0x000fe20000000800 */
[----:B------:R-:W-:-:S04]  /*08b0*/  UIMAD.WIDE.U32 UR4, UR4, UR5, URZ ;  /* 0x00000005040472a5 */ /* 0x000fc8000f8e003f */
[----:B------:R-:W-:Y:S02]  /*08c0*/  UIMAD.WIDE.U32 UR36, UR4, UR6, URZ ;  /* 0x00000006042472a5 */ /* 0x000fe4000f8e003f */
[----:B------:R-:W-:-:S04]  /*08d0*/  UIMAD UR42, UR5, UR6, URZ ;  /* 0x00000006052a72a4 */ /* 0x000fc8000f8e023f */
[----:B------:R-:W-:Y:S01]  /*08e0*/  UIADD3 UR42, UR37, UR42, URZ ;  /* 0x0000002a252a7290 */ /* 0x000fe2000fffe03f */
[----:B0-----:R-:W-:-:S04]  /*08f0*/  @P1 IMAD.WIDE.U32 R16, R17, UR8, R4 ;  /* 0x0000000811101c25 */ /* 0x001fc8000f8e0004 */
[----:B------:R-:W-:Y:S02]  /*0900*/  @P1 IMAD.IADD R17, R17, 0x1, R15 ;  /* 0x0000000111111824 */ /* 0x000fe400078e020f */
[----:B-1----:R-:W-:-:S04]  /*0910*/  @!P1 IMAD.WIDE.U32 R10, R4, R13, R10 ;  /* 0x0000000d040a9225 */ /* 0x002fc800078e000a */
[----:B------:R-:W-:Y:S02]  /*0920*/  @!P1 IMAD.MOV.U32 R16, RZ, RZ, R10 ;  /* 0x000000ffff109224 */ /* 0x000fe400078e000a */
[----:B------:R-:W-:Y:S01]  /*0930*/  @!P1 IMAD.MOV.U32 R17, RZ, RZ, R11 ;  /* 0x000000ffff119224 */ /* 0x000fe200078e000b */
[----:B------:R-:W-:Y:S06]  /*0940*/  @!P2 BRA `(.L_x_5) ;  /* 0x00000000000ca947 */ /* 0x000fec0003800000 */
[----:B------:R-:W-:Y:S01]  /*0950*/  UCGABAR_WAIT ;  /* 0x0000000000007dc7 */ /* 0x000fe20008000000 */
[----:B------:R-:W-:Y:S01]  /*0960*/  CCTL.IVALL ;  /* 0x00000000ff00798f */ /* 0x000fe20002000000 */
[----:B------:R-:W-:Y:S05]  /*0970*/  BRA `(.L_x_6) ;  /* 0x0000000000047947 */ /* 0x000fea0003800000 */
.L_x_5:
[----:B------:R-:W-:Y:S06]  /*0980*/  BAR.SYNC.DEFER_BLOCKING 0x0 ;  /* 0x0000000000007b1d */ /* 0x000fec0000010000 */
.L_x_6:
[----:B------:R-:W-:Y:S05]  /*0990*/  @!P3 BRA `(.L_x_7) ;  /* 0x0000005c0098b947 */ /* 0x000fea0003800000 */
[----:B------:R-:W-:-:S13]  /*09a0*/  ISETP.GT.U32.AND P0, PT, R8, 0x1, PT ;  /* 0x000000010800780c */ /* 0x000fda0003f04070 */
[----:B------:R-:W-:Y:S05]  /*09b0*/  @P0 EXIT ;  /* 0x000000000000094d */ /* 0x000fea0003800000 */
[----:B------:R-:W-:Y:S01]  /*09c0*/  ULDC.64 UR4, c[0x0][0x650] ;  /* 0x0001940000047ab9 */ /* 0x000fe20000000a00 */
[----:B------:R-:W-:Y:S01]  /*09d0*/  PRMT R3, RZ, 0x7610, R3 ;  /* 0x00007610ff037816 */ /* 0x000fe20000000003 */
[----:B------:R-:W-:Y:S01]  /*09e0*/  IMAD.MOV.U32 R103, RZ, RZ, -0x1 ;  /* 0xffffffffff677424 */ /* 0x000fe200078e00ff */
[----:B------:R-:W-:Y:S01]  /*09f0*/  ISETP.GE.U32.AND P0, PT, R16, UR4, PT ;  /* 0x0000000410007c0c */ /* 0x000fe2000bf06070 */
[----:B------:R-:W-:Y:S02]  /*0a00*/  IMAD.MOV.U32 R100, RZ, RZ, -0x1 ;  /* 0xffffffffff647424 */ /* 0x000fe400078e00ff */
[----:B------:R-:W-:Y:S01]  /*0a10*/  IMAD.MOV.U32 R101, RZ, RZ, -0x1 ;  /* 0xffffffffff657424 */ /* 0x000fe200078e00ff */
[----:B------:R-:W-:-:S13]  /*0a20*/  ISETP.GE.U32.AND.EX P0, PT, R17, UR5, PT, P0 ;  /* 0x0000000511007c0c */ /* 0x000fda000bf06100 */
[----:B------:R-:W-:Y:S05]  /*0a30*/  @P0 BRA `(.L_x_8) ;  /* 0x0000000400280947 */ /* 0x000fea0003800000 */
[----:B------:R-:W0:Y:S01]  /*0a40*/  LDC.64 R24, c[0x0][0x628] ;  /* 0x00018a00ff187b82 */ /* 0x000e220000000a00 */
[----:B------:R-:W-:Y:S02]  /*0a50*/  IMAD.MOV.U32 R10, RZ, RZ, R16 ;  /* 0x000000ffff0a7224 */ /* 0x000fe400078e0010 */
[----:B------:R-:W-:-:S05]  /*0a60*/  IMAD.MOV.U32 R11, RZ, RZ, R17 ;  /* 0x000000ffff0b7224 */ /* 0x000fca00078e0011 */
[----:B------:R-:W1:Y:S08]  /*0a70*/  LDC R8, c[0x0][0x630] ;  /* 0x00018c00ff087b82 */ /* 0x000e700000000800 */
[----:B------:R-:W2:Y:S01]  /*0a80*/  LDC.64 R26, c[0x0][0x620] ;  /* 0x00018800ff1a7b82 */ /* 0x000ea20000000a00 */
[----:B0-----:R-:W-:-:S04]  /*0a90*/  ISETP.NE.U32.AND P0, PT, R24, RZ, PT ;  /* 0x000000ff1800720c */ /* 0x001fc80003f05070 */
[----:B------:R-:W-:-:S13]  /*0aa0*/  ISETP.NE.AND.EX P0, PT, R25, RZ, PT, P0 ;  /* 0x000000ff1900720c */ /* 0x000fda0003f05300 */
[----:B-12---:R-:W-:Y:S05]  /*0ab0*/  @!P0 BRA `(.L_x_9) ;  /* 0x0000000000288947 */ /* 0x006fea0003800000 */
[----:B------:R-:W0:Y:S02]  /*0ac0*/  LDC R3, c[0x0][0x634] ;  /* 0x00018d00ff037b82 */ /* 0x000e240000000800 */
[----:B0-----:R-:W-:-:S05]  /*0ad0*/  IADD3 R3, P0, R16, R3, RZ ;  /* 0x0000000310037210 */ /* 0x001fca0007f1e0ff */
[----:B------:R-:W-:-:S04]  /*0ae0*/  IMAD.X R21, RZ, RZ, R17, P0 ;  /* 0x000000ffff157224 */ /* 0x000fc800000e0611 */
[----:B------:R-:W-:-:S04]  /*0af0*/  IMAD.WIDE.U32 R10, R21, R24, RZ ;  /* 0x00000018150a7225 */ /* 0x000fc800078e00ff */
[----:B------:R-:W-:-:S04]  /*0b00*/  IMAD.WIDE.U32 R12, P0, R3, R25, R10 ;  /* 0x00000019030c7225 */ /* 0x000fc8000780000a */
[----:B------:R-:W-:-:S04]  /*0b10*/  IMAD.WIDE.U32 R10, R3, R24, RZ ;  /* 0x00000018030a7225 */ /* 0x000fc800078e00ff */
[----:B------:R-:W-:Y:S01]  /*0b20*/  IMAD.X R15, RZ, RZ, RZ, P0 ;  /* 0x000000ffff0f7224 */ /* 0x000fe200000e06ff */
[----:B------:R-:W-:Y:S01]  /*0b30*/  IADD3 RZ, P0, R11, R12, RZ ;  /* 0x0000000c0bff7210 */ /* 0x000fe20007f1e0ff */
[----:B------:R-:W-:-:S04]  /*0b40*/  IMAD.MOV.U32 R14, RZ, RZ, R13 ;  /* 0x000000ffff0e7224 */ /* 0x000fc800078e000d */
[----:B------:R-:W-:-:S08]  /*0b50*/  IMAD.WIDE.U32.X R10, R21, R25, R14, P0 ;  /* 0x00000019150a7225 */ /* 0x000fd000000e040e */
.L_x_9:
[----:B------:R-:W0:Y:S01]  /*0b60*/  LDC.64 R30, c[0x0][0x640] ;  /* 0x00019000ff1e7b82 */ /* 0x000e220000000a00 */
[-CC-:B------:R-:W-:Y:S02]  /*0b70*/  SHF.R.U64 R101, R10, R8.reuse, R11.reuse ;  /* 0x000000080a657219 */ /* 0x180fe4000000120b */
[----:B------:R-:W-:Y:S02]  /*0b80*/  SHF.R.U32.HI R3, RZ, R8, R11 ;  /* 0x00000008ff037219 */ /* 0x000fe4000001160b */
[----:B------:R-:W-:-:S03]  /*0b90*/  IADD3 R5, P0, RZ, -R101, RZ ;  /* 0x80000065ff057210 */ /* 0x000fc60007f1e0ff */
[----:B------:R-:W1:Y:S02]  /*0ba0*/  LDC R12, c[0x0][0x618] ;  /* 0x00018600ff0c7b82 */ /* 0x000e640000000800 */
[----:B------:R-:W-:Y:S02]  /*0bb0*/  IMAD.X R3, RZ, RZ, ~R3, P0 ;  /* 0x000000ffff037224 */ /* 0x000fe400000e0e03 */
[----:B------:R-:W-:-:S04]  /*0bc0*/  IMAD.WIDE.U32 R10, R5, R26, R16 ;  /* 0x0000001a050a7225 */ /* 0x000fc800078e0010 */
[----:B------:R-:W2:Y:S01]  /*0bd0*/  LDC R20, c[0x0][0x608] ;  /* 0x00018200ff147b82 */ /* 0x000ea20000000800 */
[----:B------:R-:W-:Y:S02]  /*0be0*/  IMAD R8, R3, R26, RZ ;  /* 0x0000001a03087224 */ /* 0x000fe400078e02ff */
[----:B------:R-:W-:Y:S02]  /*0bf0*/  IMAD.MOV.U32 R3, RZ, RZ, -0x1 ;  /* 0xffffffffff037424 */ /* 0x000fe400078e00ff */
[----:B------:R-:W-:Y:S02]  /*0c00*/  IMAD R5, R5, R27, R8 ;  /* 0x0000001b05057224 */ /* 0x000fe400078e0208 */
[----:B------:R-:W-:Y:S01]  /*0c10*/  IMAD R26, R9, R23, R4 ;  /* 0x00000017091a7224 */ /* 0x000fe200078e0204 */
[----:B------:R-:W3:Y:S01]  /*0c20*/  LDC R28, c[0x0][0x658] ;  /* 0x00019600ff1c7b82 */ /* 0x000ee20000000800 */
[----:B------:R-:W-:Y:S01]  /*0c30*/  IMAD.IADD R5, R11, 0x1, R5 ;  /* 0x000000010b057824 */ /* 0x000fe200078e0205 */
[----:B0-----:R-:W-:Y:S01]  /*0c40*/  ISETP.NE.U32.AND P0, PT, R30, RZ, PT ;  /* 0x000000ff1e00720c */ /* 0x001fe20003f05070 */
[----:B------:R-:W-:-:S03]  /*0c50*/  IMAD.MOV.U32 R23, RZ, RZ, 0x1 ;  /* 0x00000001ff177424 */ /* 0x000fc600078e00ff */
[----:B------:R-:W-:Y:S02]  /*0c60*/  ISETP.NE.AND.EX P0, PT, R31, RZ, PT, P0 ;  /* 0x000000ff1f00720c */ /* 0x000fe40003f05300 */
[----:B------:R-:W0:Y:S01]  /*0c70*/  LDC R24, c[0x0][0x600] ;  /* 0x00018000ff187b82 */ /* 0x000e220000000800 */
[-CC-:B-1----:R-:W-:Y:S02]  /*0c80*/  SHF.R.U64 R14, R10, R12.reuse, R5.reuse ;  /* 0x0000000c0a0e7219 */ /* 0x182fe40000001205 */
[----:B------:R-:W-:-:S05]  /*0c90*/  SHF.R.U32.HI R5, RZ, R12, R5 ;  /* 0x0000000cff057219 */ /* 0x000fca0000011605 */
[----:B------:R-:W1:Y:S01]  /*0ca0*/  LDC R15, c[0x0][0x648] ;  /* 0x00019200ff0f7b82 */ /* 0x000e620000000800 */
[-CC-:B--2---:R-:W-:Y:S02]  /*0cb0*/  SHF.R.U64 R27, R14, R20.reuse, R5.reuse ;  /* 0x000000140e1b7219 */ /* 0x184fe40000001205 */
[----:B------:R-:W-:-:S05]  /*0cc0*/  SHF.R.U32.HI R5, RZ, R20, R5 ;  /* 0x00000014ff057219 */ /* 0x000fca0000011605 */
[----:B------:R-:W2:Y:S01]  /*0cd0*/  LDC R21, c[0x0][0x638] ;  /* 0x00018e00ff157b82 */ /* 0x000ea20000000800 */
[-CC-:B---3--:R-:W-:Y:S02]  /*0ce0*/  SHF.R.U64 R20, R27, R28.reuse, R5.reuse ;  /* 0x0000001c1b147219 */ /* 0x188fe40000001205 */
[-C--:B------:R-:W-:Y:S02]  /*0cf0*/  SHF.L.U32 R3, R3, R28.reuse, RZ ;  /* 0x0000001c03037219 */ /* 0x080fe400000006ff */
[----:B------:R-:W-:Y:S01]  /*0d00*/  SHF.R.U32.HI R5, RZ, R28, R5 ;  /* 0x0000001cff057219 */ /* 0x000fe20000011605 */
[----:B------:R-:W-:Y:S01]  /*0d10*/  IMAD.MOV.U32 R4, RZ, RZ, R20 ;  /* 0x000000ffff047224 */ /* 0x000fe200078e0014 */
[----:B------:R-:W-:Y:S01]  /*0d20*/  LOP3.LUT R12, RZ, R3, RZ, 0x33, !PT ;  /* 0x00000003ff0c7212 */ /* 0x000fe200078e33ff */
[----:B------:R-:W3:Y:S01]  /*0d30*/  LDC R25, c[0x0][0x610] ;  /* 0x00018400ff197b82 */ /* 0x000ee20000000800 */
[----:B------:R-:W-:Y:S05]  /*0d40*/  @!P0 BRA `(.L_x_10) ;  /* 0x0000000000288947 */ /* 0x000fea0003800000 */
[----:B------:R-:W4:Y:S02]  /*0d50*/  LDC R3, c[0x0][0x64c] ;  /* 0x00019300ff037b82 */ /* 0x000f240000000800 */
[----:B----4-:R-:W-:-:S05]  /*0d60*/  IADD3 R3, P0, R20, R3, RZ ;  /* 0x0000000314037210 */ /* 0x010fca0007f1e0ff */
        /* <DEDUP_REMOVED lines=8> */
.L_x_10:
[----:B-1----:R-:W-:Y:S01]  /*0df0*/  SHF.R.U64 R4, R4, R15, R5 ;  /* 0x0000000f04047219 */ /* 0x002fe20000001205 */
[----:B0-----:R-:W-:Y:S01]  /*0e00*/  VIADD R5, R24, 0xffffffff ;  /* 0xffffffff18057836 */ /* 0x001fe20000000000 */
[----:B------:R-:W-:Y:S02]  /*0e10*/  SHF.L.U32 R3, R23, R28, RZ ;  /* 0x0000001c17037219 */ /* 0x000fe400000006ff */
[----:B------:R-:W-:Y:S01]  /*0e20*/  LOP3.LUT R12, R27, R12, RZ, 0xc0, !PT ;  /* 0x0000000c1b0c7212 */ /* 0x000fe200078ec0ff */
[----:B------:R-:W-:Y:S01]  /*0e30*/  IMAD.MOV R8, RZ, RZ, -R4 ;  /* 0x000000ffff087224 */ /* 0x000fe200078e0a04 */
[----:B------:R-:W-:-:S03]  /*0e40*/  SEL R7, R7, R26, !P1 ;  /* 0x0000001a07077207 */ /* 0x000fc60004800000 */
[----:B------:R-:W-:Y:S01]  /*0e50*/  IMAD R12, R3, R4, R12 ;  /* 0x00000004030c7224 */ /* 0x000fe200078e020c */
[----:B------:R-:W-:Y:S01]  /*0e60*/  LOP3.LUT R4, R14, R5, RZ, 0xc0, !PT ;  /* 0x000000050e047212 */ /* 0x000fe200078ec0ff */
[----:B--2---:R-:W-:Y:S02]  /*0e70*/  IMAD R3, R8, R21, R20 ;  /* 0x0000001508037224 */ /* 0x004fe400078e0214 */
[----:B---3--:R-:W-:Y:S02]  /*0e80*/  IMAD R7, R12, R25, R7 ;  /* 0x000000190c077224 */ /* 0x008fe400078e0207 */
[----:B------:R-:W-:Y:S02]  /*0e90*/  IMAD.MOV.U32 R5, RZ, RZ, 0x1 ;  /* 0x00000001ff057424 */ /* 0x000fe400078e00ff */
[----:B------:R-:W-:-:S03]  /*0ea0*/  IMAD R4, R3, R24, R4 ;  /* 0x0000001803047224 */ /* 0x000fc600078e0204 */
[----:B------:R-:W-:Y:S02]  /*0eb0*/  PRMT R3, R5, 0x7610, R3 ;  /* 0x0000761005037816 */ /* 0x000fe40000000003 */
[----:B------:R-:W-:Y:S02]  /*0ec0*/  SEL R100, R4, R7, !P1 ;  /* 0x0000000704647207 */ /* 0x000fe40004800000 */
[----:B------:R-:W-:-:S07]  /*0ed0*/  SEL R103, R7, R4, !P1 ;  /* 0x0000000407677207 */ /* 0x000fce0004800000 */
.L_x_8:
[----:B------:R-:W-:-:S08]  /*0ee0*/  NOP ;  /* 0x0000000000007918 */ /* 0x000fd00000000000 */
[----:B------:R-:W0:Y:S02]  /*0ef0*/  USETMAXREG.TRY_ALLOC.CTAPOOL UP0, 0xe8 ;  /* 0x000000e8000079c8 */ /* 0x000e240008000600 */
[----:B0-----:R-:W-:-:S13]  /*0f00*/  PLOP3.LUT P0, PT, PT, PT, UP0, 0x80, 0x0 ;  /* 0x000000000000781c */ /* 0x001fda0003f0f008 */
[----:B------:R-:W-:Y:S05]  /*0f10*/  @!P0 BRA `(.L_x_8) ;  /* 0xfffffffc00f08947 */ /* 0x000fea000383ffff */
[----:B------:R-:W-:Y:S01]  /*0f20*/  ULDC.64 UR4, c[0x0][0x598] ;  /* 0x0001660000047ab9 */ /* 0x000fe20000000a00 */
[----:B------:R-:W-:Y:S01]  /*0f30*/  ULDC.64 UR38, c[0x0][0x208] ;  /* 0x0000820000267ab9 */ /* 0x000fe20000000a00 */
[----:B------:R-:W-:-:S04]  /*0f40*/  ISETP.NE.U32.AND P0, PT, RZ, UR4, PT ;  /* 0x00000004ff007c0c */ /* 0x000fc8000bf05070 */
[----:B------:R-:W-:-:S13]  /*0f50*/  ISETP.NE.AND.EX P0, PT, RZ, UR5, PT, P0 ;  /* 0x00000005ff007c0c */ /* 0x000fda000bf05300 */
[----:B------:R-:W-:Y:S05]  /*0f60*/  @!P0 BRA `(.L_x_11) ;  /* 0x00000000001c8947 */ /* 0x000fea0003800000 */
[----:B------:R-:W0:Y:S02]  /*0f70*/  LDC.64 R4, c[0x0][0x598] ;  /* 0x00016600ff047b82 */ /* 0x000e240000000a00 */
[----:B0-----:R-:W2:Y:S02]  /*0f80*/  LDG.E.64 R4, desc[UR38][R4.64] ;  /* 0x0000002604047981 */ /* 0x001ea4000c1e1b00 */
[----:B--2---:R-:W-:-:S04]  /*0f90*/  ISETP.NE.U32.AND P0, PT, R4, RZ, PT ;  /* 0x000000ff0400720c */ /* 0x004fc80003f05070 */
[----:B------:R-:W-:-:S13]  /*0fa0*/  ISETP.NE.AND.EX P0, PT, R5, RZ, PT, P0 ;  /* 0x000000ff0500720c */ /* 0x000fda0003f05300 */
[----:B------:R-:W-:Y:S05]  /*0fb0*/  @!P0 BRA `(.L_x_11) ;  /* 0x0000000000088947 */ /* 0x000fea0003800000 */
[----:B------:R0:W5:Y:S01]  /*0fc0*/  LD.E R23, desc[UR38][R4.64] ;  /* 0x0000002604177980 */ /* 0x000162000c101900 */
[----:B------:R-:W-:Y:S05]  /*0fd0*/  BRA `(.L_x_12) ;  /* 0x0000000000247947 */ /* 0x000fea0003800000 */
.L_x_11:
[----:B------:R-:W-:Y:S02]  /*0fe0*/  ULDC.64 UR4, c[0x0][0x588] ;  /* 0x0001620000047ab9 */ /* 0x000fe40000000a00 */
[----:B------:R-:W-:-:S04]  /*0ff0*/  ISETP.NE.U32.AND P0, PT, RZ, UR4, PT ;  /* 0x00000004ff007c0c */ /* 0x000fc8000bf05070 */
[----:B------:R-:W-:-:S13]  /*1000*/  ISETP.NE.AND.EX P0, PT, RZ, UR5, PT, P0 ;  /* 0x00000005ff007c0c */ /* 0x000fda000bf05300 */
[----:B------:R-:W-:Y:S05]  /*1010*/  @!P0 BRA `(.L_x_13) ;  /* 0x00000000000c8947 */ /* 0x000fea0003800000 */
[----:B------:R-:W0:Y:S02]  /*1020*/  LDC.64 R4, c[0x0][0x588] ;  /* 0x00016200ff047b82 */ /* 0x000e240000000a00 */
[----:B0-----:R1:W5:Y:S01]  /*1030*/  LDG.E R23, desc[UR38][R4.64] ;  /* 0x0000002604177981 */ /* 0x001362000c1e1900 */
[----:B------:R-:W-:Y:S05]  /*1040*/  BRA `(.L_x_12) ;  /* 0x0000000000087947 */ /* 0x000fea0003800000 */
.L_x_13:
[----:B------:R-:W-:Y:S02]  /*1050*/  ULDC UR4, c[0x0][0x580] ;  /* 0x0001600000047ab9 */ /* 0x000fe40000000800 */
[----:B------:R-:W-:-:S07]  /*1060*/  IMAD.U32 R23, RZ, RZ, UR4 ;  /* 0x00000004ff177e24 */ /* 0x000fce000f8e00ff */
.L_x_12:
[----:B------:R-:W-:Y:S02]  /*1070*/  ULDC.64 UR4, c[0x0][0x5a0] ;  /* 0x0001680000047ab9 */ /* 0x000fe40000000a00 */
[----:B------:R-:W-:-:S04]  /*1080*/  ISETP.NE.U32.AND P0, PT, RZ, UR4, PT ;  /* 0x00000004ff007c0c */ /* 0x000fc8000bf05070 */
[----:B------:R-:W-:-:S13]  /*1090*/  ISETP.NE.AND.EX P0, PT, RZ, UR5, PT, P0 ;  /* 0x00000005ff007c0c */ /* 0x000fda000bf05300 */
[----:B------:R-:W-:Y:S05]  /*10a0*/  @!P0 BRA `(.L_x_14) ;  /* 0x00000000001c8947 */ /* 0x000fea0003800000 */
[----:B01----:R-:W0:Y:S02]  /*10b0*/  LDC.64 R4, c[0x0][0x5a0] ;  /* 0x00016800ff047b82 */ /* 0x003e240000000a00 */
[----:B0-----:R-:W2:Y:S02]  /*10c0*/  LDG.E.64 R4, desc[UR38][R4.64] ;  /* 0x0000002604047981 */ /* 0x001ea4000c1e1b00 */
[----:B--2---:R-:W-:-:S04]  /*10d0*/  ISETP.NE.U32.AND P0, PT, R4, RZ, PT ;  /* 0x000000ff0400720c */ /* 0x004fc80003f05070 */
[----:B------:R-:W-:-:S13]  /*10e0*/  ISETP.NE.AND.EX P0, PT, R5, RZ, PT, P0 ;  /* 0x000000ff0500720c */ /* 0x000fda0003f05300 */
[----:B------:R-:W-:Y:S05]  /*10f0*/  @!P0 BRA `(.L_x_14) ;  /* 0x0000000000088947 */ /* 0x000fea0003800000 */
[----:B------:R0:W5:Y:S01]  /*1100*/  LD.E R90, desc[UR38][R4.64] ;  /* 0x00000026045a7980 */ /* 0x000162000c101900 */
[----:B------:R-:W-:Y:S05]  /*1110*/  BRA `(.L_x_15) ;  /* 0x0000000000247947 */ /* 0x000fea0003800000 */
.L_x_14:
[----:B------:R-:W-:Y:S02]  /*1120*/  ULDC.64 UR4, c[0x0][0x590] ;  /* 0x0001640000047ab9 */ /* 0x000fe40000000a00 */
[----:B------:R-:W-:-:S04]  /*1130*/  ISETP.NE.U32.AND P0, PT, RZ, UR4, PT ;  /* 0x00000004ff007c0c */ /* 0x000fc8000bf05070 */
[----:B------:R-:W-:-:S13]  /*1140*/  ISETP.NE.AND.EX P0, PT, RZ, UR5, PT, P0 ;  /* 0x00000005ff007c0c */ /* 0x000fda000bf05300 */
[----:B------:R-:W-:Y:S05]  /*1150*/  @!P0 BRA `(.L_x_16) ;  /* 0x00000000000c8947 */ /* 0x000fea0003800000 */
[----:B------:R-:W2:Y:S02]  /*1160*/  LDC.64 R90, c[0x0][0x590] ;  /* 0x00016400ff5a7b82 */ /* 0x000ea40000000a00 */
[----:B--2---:R2:W5:Y:S01]  /*1170*/  LDG.E R90, desc[UR38][R90.64] ;  /* 0x000000265a5a7981 */ /* 0x004562000c1e1900 */
[----:B------:R-:W-:Y:S05]  /*1180*/  BRA `(.L_x_15) ;  /* 0x0000000000087947 */ /* 0x000fea0003800000 */
.L_x_16:
[----:B------:R-:W-:Y:S02]  /*1190*/  ULDC UR4, c[0x0][0x584] ;  /* 0x0001610000047ab9 */ /* 0x000fe40000000800 */
[----:B------:R-:W-:-:S07]  /*11a0*/  IMAD.U32 R90, RZ, RZ, UR4 ;  /* 0x00000004ff5a7e24 */ /* 0x000fce000f8e00ff */
.L_x_15:
[----:B------:R-:W-:-:S13]  /*11b0*/  LOP3.LUT P0, RZ, R3, 0xff, RZ, 0xc0, !PT ;  /* 0x000000ff03ff7812 */ /* 0x000fda000780c0ff */
[----:B------:R-:W-:Y:S05]  /*11c0*/  @!P0 EXIT ;  /* 0x000000000000894d */ /* 0x000fea0003800000 */
[----:B------:R-:W3:Y:S01]  /*11d0*/  LDC R93, c[0x0][0x658] ;  /* 0x00019600ff5d7b82 */ /* 0x000ee20000000800 */
[----:B------:R-:W-:Y:S01]  /*11e0*/  LOP3.LUT R6, R6, 0x1, RZ, 0xc0, !PT ;  /* 0x0000000106067812 */ /* 0x000fe200078ec0ff */
[----:B------:R-:W-:Y:S01]  /*11f0*/  ULDC.64 UR6, c[0x0][0x288] ;  /* 0x0000a20000067ab9 */ /* 0x000fe20000000a00 */
[----:B------:R-:W-:Y:S01]  /*1200*/  SHF.R.U32.HI R3, RZ, 0x2, R95 ;  /* 0x00000002ff037819 */ /* 0x000fe2000001165f */
[----:B------:R-:W-:Y:S01]  /*1210*/  UIADD3 UR4, UR7, 0x3f, URZ ;  /* 0x0000003f07047890 */ /* 0x000fe2000fffe03f */
[----:B------:R-:W-:Y:S01]  /*1220*/  SHF.R.U32.HI R0, RZ, 0x1, R0 ;  /* 0x00000001ff007819 */ /* 0x000fe20000011600 */
[----:B------:R-:W-:Y:S01]  /*1230*/  IMAD.SHL.U32 R88, R6, 0x40, RZ ;  /* 0x0000004006587824 */ /* 0x000fe200078e00ff */
[----:B------:R-:W-:Y:S01]  /*1240*/  LOP3.LUT R3, R3, 0x7, RZ, 0xc0, !PT ;  /* 0x0000000703037812 */ /* 0x000fe200078ec0ff */
[----:B01----:R-:W0:Y:S01]  /*1250*/  LDC.64 R4, c[0x0][0x5c8] ;  /* 0x00017200ff047b82 */ /* 0x003e220000000a00 */
[----:B------:R-:W-:Y:S01]  /*1260*/  USHF.R.S32.HI UR5, URZ, 0x1f, UR4 ;  /* 0x0000001f3f057899 */ /* 0x000fe20008011404 */
[----:B------:R-:W-:Y:S01]  /*1270*/  LOP3.LUT R0, R0, 0x30, RZ, 0xc0, !PT ;  /* 0x0000003000007812 */ /* 0x000fe200078ec0ff */
[----:B------:R-:W-:Y:S01]  /*1280*/  IMAD.MOV.U32 R8, RZ, RZ, 0x1 ;  /* 0x00000001ff087424 */ /* 0x000fe200078e00ff */
[--C-:B------:R-:W-:Y:S01]  /*1290*/  LOP3.LUT R88, R88, 0x40, R3.reuse, 0xe2, !PT ;  /* 0x0000004058587812 */ /* 0x100fe200078ee203 */
[----:B------:R-:W-:Y:S01]  /*12a0*/  ULEA.HI UR5, UR5, UR4, URZ, 0x6 ;  /* 0x0000000405057291 */ /* 0x000fe2000f8f303f */
[-C--:B------:R-:W-:Y:S01]  /*12b0*/  IADD3 R3, RZ, -R0.reuse, -R3 ;  /* 0x80000000ff037210 */ /* 0x080fe20007ffe803 */
[----:B------:R-:W-:Y:S01]  /*12c0*/  IMAD.U32 R7, RZ, RZ, UR6 ;  /* 0x00000006ff077e24 */ /* 0x000fe2000f8e00ff */
[----:B------:R-:W1:Y:S01]  /*12d0*/  LDC R97, c[0x0][0x600] ;  /* 0x00018000ff617b82 */ /* 0x000e620000000800 */
[----:B------:R-:W-:Y:S01]  /*12e0*/  LOP3.LUT R88, R88, R0, RZ, 0xfc, !PT ;  /* 0x0000000058587212 */ /* 0x000fe200078efcff */
[----:B------:R-:W-:Y:S01]  /*12f0*/  IMAD.MOV.U32 R0, RZ, RZ, -0x1 ;  /* 0xffffffffff007424 */ /* 0x000fe200078e00ff */
[----:B------:R-:W-:Y:S01]  /*1300*/  USHF.R.S32.HI UR43, URZ, 0x6, UR5 ;  /* 0x000000063f2b7899 */ /* 0x000fe20008011405 */
[C---:B------:R-:W-:Y:S01]  /*1310*/  LOP3.LUT R94, R95.reuse, 0x3, RZ, 0xc0, !PT ;  /* 0x000000035f5e7812 */ /* 0x040fe200078ec0ff */
[----:B------:R-:W-:Y:S01]  /*1320*/  IMAD R3, R6, -0x40, R3 ;  /* 0xffffffc006037824 */ /* 0x000fe200078e0203 */
[C---:B------:R-:W-:Y:S01]  /*1330*/  LOP3.LUT R96, R95.reuse, 0x80, RZ, 0xc0, !PT ;  /* 0x000000805f607812 */ /* 0x040fe200078ec0ff */
[----:B------:R-:W-:Y:S01]  /*1340*/  UISETP.LT.AND UP0, UPT, UR43, 0x1, UPT ;  /* 0x000000012b00788c */ /* 0x000fe2000bf01270 */
[-C--:B---3--:R-:W-:Y:S01]  /*1350*/  SHF.L.U32 R0, R0, R93.reuse, RZ ;  /* 0x0000005d00007219 */ /* 0x088fe200000006ff */
[----:B------:R-:W-:Y:S01]  /*1360*/  ULDC UR4, c[0x0][0x284] ;  /* 0x0000a10000047ab9 */ /* 0x000fe20000000800 */
[----:B------:R-:W-:Y:S01]  /*1370*/  IMAD R94, R94, -0x2, R7 ;  /* 0xfffffffe5e5e7824 */ /* 0x000fe200078e0207 */
[----:B------:R-:W-:Y:S01]  /*1380*/  USEL UR44, UR43, 0x1, UP0 ;  /* 0x000000012b2c7887 */ /* 0x000fe20008000000 */
[----:B------:R-:W-:Y:S01]  /*1390*/  SHF.L.U32 R93, R8, R93, RZ ;  /* 0x0000005d085d7219 */ /* 0x000fe200000006ff */
[----:B------:R-:W-:Y:S01]  /*13a0*/  IMAD.SHL.U32 R95, R95, 0x2, RZ ;  /* 0x000000025f5f7824 */ /* 0x000fe200078e00ff */
[----:B------:R-:W-:Y:S01]  /*13b0*/  LOP3.LUT R102, R18, 0x1, RZ, 0xfc, !PT ;  /* 0x0000000112667812 */ /* 0x000fe200078efcff */
[----:B------:R-:W-:Y:S01]  /*13c0*/  VIADD R99, R3, UR4 ;  /* 0x0000000403637c36 */ /* 0x000fe20008000000 */
[C---:B0-----:R-:W-:Y:S01]  /*13d0*/  SHF.L.U64.HI R92, R4.reuse, 0x3, R5 ;  /* 0x00000003045c7819 */ /* 0x041fe20000010205 */
[----:B--2---:R-:W-:Y:S01]  /*13e0*/  IMAD.SHL.U32 R91, R4, 0x8, RZ ;  /* 0x00000008045b7824 */ /* 0x004fe200078e00ff */
[----:B------:R-:W-:Y:S01]  /*13f0*/  SHF.R.U32.HI R96, RZ, 0x7, R96 ;  /* 0x00000007ff607819 */ /* 0x000fe20000011660 */
[----:B------:R-:W-:Y:S01]  /*1400*/  IMAD.MOV.U32 R89, RZ, RZ, RZ ;  /* 0x000000ffff597224 */ /* 0x000fe200078e00ff */
[----:B------:R-:W-:Y:S01]  /*1410*/  LOP3.LUT R98, RZ, R0, RZ, 0x33, !PT ;  /* 0x00000000ff627212 */ /* 0x000fe200078e33ff */
[----:B------:R-:W-:Y:S01]  /*1420*/  UIADD3 UR44, UR43, -UR44, URZ ;  /* 0x8000002c2b2c7290 */ /* 0x000fe2000fffe03f */
[----:B------:R-:W-:Y:S01]  /*1430*/  UMOV UR40, URZ ;  /* 0x0000003f00287c82 */ /* 0x000fe20008000000 */
[----:B-1----:R-:W-:Y:S01]  /*1440*/  VIADD R97, R97, 0xffffffff ;  /* 0xffffffff61617836 */ /* 0x002fe20000000000 */
[----:B------:R-:W-:-:S09]  /*1450*/  UMOV UR41, URZ ;  /* 0x0000003f00297c82 */ /* 0x000fd20008000000 */
.L_x_162:
[----:B0-----:R-:W0:Y:S01]  /*1460*/  SHFL.IDX PT, R0, R96, RZ, 0x1f ;  /* 0x00001fff60007589 */ /* 0x001e2200000e0000 */
[----:B-1----:R-:W1:Y:S01]  /*1470*/  S2UR UR7, SR_CgaCtaId ;  /* 0x00000000000779c3 */ /* 0x002e620000008800 */
[----:B------:R-:W-:Y:S01]  /*1480*/  UMOV UR6, 0x400 ;  /* 0x0000040000067882 */ /* 0x000fe20000000000 */
[----:B0-----:R-:W-:Y:S01]  /*1490*/  R2UR UR4, R0 ;  /* 0x00000000000472ca */ /* 0x001fe200000e0000 */
[----:B-1----:R-:W-:-:S12]  /*14a0*/  ULEA UR6, UR7, UR6, 0x18 ;  /* 0x0000000607067291 */ /* 0x002fd8000f8ec03f */
[----:B------:R-:W-:-:S04]  /*14b0*/  ULEA.HI UR5, UR4, UR4, URZ, 0x1 ;  /* 0x0000000404057291 */ /* 0x000fc8000f8f083f */
[----:B------:R-:W-:-:S04]  /*14c0*/  ULOP3.LUT UR5, UR5, 0x7fffe, URZ, 0xc0, !UPT ;  /* 0x0007fffe05057892 */ /* 0x000fc8000f8ec03f */
[----:B------:R-:W-:-:S03]  /*14d0*/  UIADD3 UR5, UR4, -UR5, URZ ;  /* 0x8000000504057290 */ /* 0x000fc6000fffe03f */
[----:B------:R-:W-:Y:S01]  /*14e0*/  ULDC UR4, c[0x0][0x28c] ;  /* 0x0000a30000047ab9 */ /* 0x000fe20000000800 */
[----:B------:R-:W-:Y:S01]  /*14f0*/  ULEA UR5, UR5, UR6, 0xd ;  /* 0x0000000605057291 */ /* 0x000fe2000f8e683f */
[----:B------:R-:W-:-:S03]  /*1500*/  ISETP.LT.AND P0, PT, RZ, UR4, PT ;  /* 0x00000004ff007c0c */ /* 0x000fc6000bf01270 */
[----:B------:R-:W-:-:S04]  /*1510*/  UIADD3 UR5, UR5, 0x100, URZ ;  /* 0x0000010005057890 */ /* 0x000fc8000fffe03f */
[----:B------:R-:W-:-:S04]  /*1520*/  USHF.R.U32.HI UR5, URZ, 0x4, UR5 ;  /* 0x000000043f057899 */ /* 0x000fc80008011605 */
[----:B------:R-:W-:-:S04]  /*1530*/  ULOP3.LUT UR5, UR5, 0x3fff, URZ, 0xc0, !UPT ;  /* 0x00003fff05057892 */ /* 0x000fc8000f8ec03f */
[----:B------:R-:W-:Y:S01]  /*1540*/  ULOP3.LUT UR45, UR5, 0x10000, URZ, 0xfc, !UPT ;  /* 0x00010000052d7892 */ /* 0x000fe2000f8efc3f */
[----:B--2345:R-:W-:Y:S11]  /*1550*/  @P0 BRA `(.L_x_17) ;  /* 0x0000000000400947 */ /* 0x03cff60003800000 */
[----:B------:R-:W-:Y:S01]  /*1560*/  MOV R0, 0x0 ;  /* 0x0000000000007802 */ /* 0x000fe20000000f00 */
[----:B------:R-:W-:Y:S01]  /*1570*/  ULDC.64 UR4, c[0x4][0x68] ;  /* 0x01001a0000047ab9 */ /* 0x000fe20000000a00 */
[----:B------:R-:W-:Y:S01]  /*1580*/  ULDC.64 UR6, c[0x4][0x8] ;  /* 0x0100020000067ab9 */ /* 0x000fe20000000a00 */
[----:B------:R-:W-:Y:S01]  /*1590*/  IMAD.U32 R4, RZ, RZ, UR4 ;  /* 0x00000004ff047e24 */ /* 0x000fe2000f8e00ff */
[----:B------:R0:W1:Y:S01]  /*15a0*/  LDC.64 R14, c[0x4][R0] ;  /* 0x01000000000e7b82 */ /* 0x0000620000000a00 */
[----:B------:R-:W-:Y:S01]  /*15b0*/  IMAD.U32 R5, RZ, RZ, UR5 ;  /* 0x00000005ff057e24 */ /* 0x000fe2000f8e00ff */
[----:B------:R-:W-:Y:S01]  /*15c0*/  ULDC.64 UR4, c[0x4][0x70] ;  /* 0x01001c0000047ab9 */ /* 0x000fe20000000a00 */
[----:B------:R-:W-:Y:S02]  /*15d0*/  IMAD.U32 R10, RZ, RZ, UR6 ;  /* 0x00000006ff0a7e24 */ /* 0x000fe4000f8e00ff */
[----:B------:R-:W-:Y:S02]  /*15e0*/  IMAD.U32 R6, RZ, RZ, UR4 ;  /* 0x00000004ff067e24 */ /* 0x000fe4000f8e00ff */
[----:B------:R-:W-:-:S02]  /*15f0*/  IMAD.U32 R7, RZ, RZ, UR5 ;  /* 0x00000005ff077e24 */ /* 0x000fc4000f8e00ff */
[----:B------:R-:W-:Y:S02]  /*1600*/  IMAD.U32 R11, RZ, RZ, UR7 ;  /* 0x00000007ff0b7e24 */ /* 0x000fe4000f8e00ff */
[----:B------:R-:W-:Y:S02]  /*1610*/  IMAD.MOV.U32 R8, RZ, RZ, 0x1e1 ;  /* 0x000001e1ff087424 */ /* 0x000fe400078e00ff */
[----:B------:R-:W-:Y:S02]  /*1620*/  IMAD.MOV.U32 R12, RZ, RZ, 0x1 ;  /* 0x00000001ff0c7424 */ /* 0x000fe400078e00ff */
[----:B0-----:R-:W-:-:S07]  /*1630*/  IMAD.MOV.U32 R13, RZ, RZ, RZ ;  /* 0x000000ffff0d7224 */ /* 0x001fce00078e00ff */
[----:B------:R-:W-:-:S07]  /*1640*/  LEPC R20, `(.L_x_17) ;  /* 0x000000001014794e */ /* 0x000fce0000000000 */
[----:B-1---5:R-:W-:Y:S05]  /*1650*/  CALL.ABS.NOINC R14 ;  /* 0x000000000e007343 */ /* 0x022fea0003c00000 */
.L_x_17:
[----:B------:R-:W-:-:S13]  /*1660*/  ISETP.NE.AND P0, PT, R102, 0x3, PT ;  /* 0x000000036600780c */ /* 0x000fda0003f05270 */
[----:B------:R-:W-:Y:S05]  /*1670*/  @!P0 BRA `(.L_x_18) ;  /* 0x0000000000048947 */ /* 0x000fea0003800000 */
[----:B------:R-:W-:Y:S01]  /*1680*/  BPT.TRAP 0x1 ;  /* 0x000000040000795c */ /* 0x000fe20000300000 */
.L_x_18:
[----:B------:R-:W0:Y:S01]  /*1690*/  S2UR UR5, SR_CgaCtaId ;  /* 0x00000000000579c3 */ /* 0x000e220000008800 */
[----:B------:R-:W-:Y:S01]  /*16a0*/  UMOV UR4, 0x400 ;  /* 0x0000040000047882 */ /* 0x000fe20000000000 */
[----:B------:R-:W-:Y:S02]  /*16b0*/  IMAD.U32 R0, RZ, RZ, UR40 ;  /* 0x00000028ff007e24 */ /* 0x000fe4000f8e00ff */
[----:B------:R-:W-:-:S03]  /*16c0*/  IMAD.U32 R3, RZ, RZ, UR41 ;  /* 0x00000029ff037e24 */ /* 0x000fc6000f8e00ff */
[----:B------:R-:W-:Y:S01]  /*16d0*/  SHF.L.U32 R0, R0, 0x1f, RZ ;  /* 0x0000001f00007819 */ /* 0x000fe200000006ff */
[----:B0-----:R-:W-:-:S06]  /*16e0*/  ULEA UR4, UR5, UR4, 0x18 ;  /* 0x0000000405047291 */ /* 0x001fcc000f8ec03f */
[----:B------:R-:W-:-:S04]  /*16f0*/  IMAD.U32 R6, RZ, RZ, UR4 ;  /* 0x00000004ff067e24 */ /* 0x000fc8000f8e00ff */
[----:B------:R-:W-:-:S04]  /*1700*/  IMAD R3, R3, 0x8, R6 ;  /* 0x0000000803037824 */ /* 0x000fc800078e0206 */
[----:B------:R0:W1:Y:S01]  /*1710*/  SYNCS.PHASECHK.TRANS64.TRYWAIT P1, [R3+URZ], R0 ;  /* 0x00000000030075a7 */ /* 0x000062000802017f */
[----:B------:R-:W-:Y:S05]  /*1720*/  @!P0 BRA `(.L_x_19) ;  /* 0x0000000000048947 */ /* 0x000fea0003800000 */
[----:B------:R-:W-:Y:S01]  /*1730*/  BPT.TRAP 0x1 ;  /* 0x000000040000795c */ /* 0x000fe20000300000 */
.L_x_19:
[----:B------:R-:W-:-:S05]  /*1740*/  IMAD.U32 R4, RZ, RZ, UR44 ;  /* 0x0000002cff047e24 */ /* 0x000fca000f8e00ff */
[----:B------:R-:W-:Y:S01]  /*1750*/  ISETP.GE.AND P2, PT, R4, 0x1, PT ;  /* 0x000000010400780c */ /* 0x000fe20003f46270 */
[----:B-1----:R-:W-:-:S12]  /*1760*/  @P1 BRA `(.L_x_20) ;  /* 0x0000000000081947 */ /* 0x002fd80003800000 */
[----:B------:R-:W1:Y:S02]  /*1770*/  SYNCS.PHASECHK.TRANS64.TRYWAIT P1, [R3+URZ], R0 ;  /* 0x00000000030075a7 */ /* 0x000e64000802017f */
[----:B-1----:R-:W-:Y:S05]  /*1780*/  @!P1 BRA `(.L_x_21) ;  /* 0x0000006400289947 */ /* 0x002fea0003800000 */
.L_x_20:
[----:B------:R-:W-:Y:S05]  /*1790*/  WARPSYNC.ALL ;  /* 0x0000000000007948 */ /* 0x000fea0003800000 */
[----:B------:R-:W-:Y:S01]  /*17a0*/  R2UR UR4, R6 ;  /* 0x00000000060472ca */ /* 0x000fe200000e0000 */
[----:B------:R-:W-:Y:S01]  /*17b0*/  ULEA UR5, UR41, UR45, 0xa ;  /* 0x0000002d29057291 */ /* 0x000fe2000f8e503f */
[----:B------:R-:W-:Y:S01]  /*17c0*/  WARPGROUP.ARRIVE ;  /* 0x00000000000079c5 */ /* 0x000fe20000000000 */
[----:B------:R-:W-:Y:S01]  /*17d0*/  UMOV UR9, 0x40000040 ;  /* 0x4000004000097882 */ /* 0x000fe20000000000 */
[----:B------:R-:W-:-:S04]  /*17e0*/  UMOV UR11, 0x40000040 ;  /* 0x40000040000b7882 */ /* 0x000fc80000000000 */
[----:B------:R-:W-:-:S05]  /*17f0*/  UMOV UR8, UR5 ;  /* 0x0000000500087c82 */ /* 0x000fca0008000000 */
[----:B------:R-:W-:-:S04]  /*1800*/  UIADD3 UR4, UR4, 0x8100, URZ ;  /* 0x0000810004047890 */ /* 0x000fc8000fffe03f */
[----:B------:R-:W-:-:S04]  /*1810*/  USHF.R.U32.HI UR4, URZ, 0x4, UR4 ;  /* 0x000000043f047899 */ /* 0x000fc80008011604 */
[----:B------:R-:W-:-:S04]  /*1820*/  ULOP3.LUT UR4, UR4, 0x3fff, URZ, 0xc0, !UPT ;  /* 0x00003fff04047892 */ /* 0x000fc8000f8ec03f */
[----:B------:R-:W-:-:S04]  /*1830*/  ULOP3.LUT UR4, UR4, 0x10000, URZ, 0xfc, !UPT ;  /* 0x0001000004047892 */ /* 0x000fc8000f8efc3f */
[----:B------:R-:W-:-:S07]  /*1840*/  ULEA UR6, UR41, UR4, 0xa ;  /* 0x0000000429067291 */ /* 0x000fce000f8e503f */
[----:B------:R-:W-:Y:S02]  /*1850*/  UMOV UR10, UR6 ;  /* 0x00000006000a7c82 */ /* 0x000fe40008000000 */
[----:B------:R-:W-:Y:S01]  /*1860*/  HGMMA.64x128x16.F32 R24, gdesc[UR8], RZ, !UPT, gsb0 ;  /* 0x01e00000081879f0 */ /* 0x000fe2000c0008ff */
[----:B------:R-:W-:Y:S02]  /*1870*/  UIADD3 UR8, UR5, 0x2, URZ ;  /* 0x0000000205087890 */ /* 0x000fe4000fffe03f */
[----:B------:R-:W-:Y:S01]  /*1880*/  UIADD3 UR10, UR6, 0x2, URZ ;  /* 0x00000002060a7890 */ /* 0x000fe2000fffe03f */
[----:B------:R-:W-:Y:S01]  /*1890*/  UMOV UR9, 0x40000040 ;  /* 0x4000004000097882 */ /* 0x000fe20000000000 */
[----:B------:R-:W-:Y:S01]  /*18a0*/  UMOV UR11, 0x40000040 ;  /* 0x40000040000b7882 */ /* 0x000fe20000000000 */
[----:B------:R-:W-:Y:S02]  /*18b0*/  WARPGROUP.DEPBAR.LE gsb0, 0x0 ;  /* 0x00008000000079c5 */ /* 0x000fe40000010000 */
[----:B------:R-:W-:-:S06]  /*18c0*/  WARPGROUP.ARRIVE ;  /* 0x00000000000079c5 */ /* 0x000fcc0000000000 */
[----:B------:R-:W-:Y:S01]  /*18d0*/  HGMMA.64x128x16.F32 R24, gdesc[UR8], R24, gsb0 ;  /* 0x01e00000081879f0 */ /* 0x000fe20008000818 */
        /* <DEDUP_REMOVED lines=13> */
[----:B------:R-:W-:Y:S03]  /*19b0*/  HGMMA.64x128x16.F32 R24, gdesc[UR8], R24, gsb0 ;  /* 0x01e00000081879f0 */ /* 0x000fe60008000818 */
[----:B------:R-:W-:Y:S02]  /*19c0*/  WARPGROUP.DEPBAR.LE gsb0, 0x0 ;  /* 0x00008000000079c5 */ /* 0x000fe40000010000 */
[----:B------:R-:W-:Y:S05]  /*19d0*/  @!P2 BRA `(.L_x_22) ;  /* 0x000000040028a947 */ /* 0x000fea0003800000 */
[----:B------:R-:W-:Y:S01]  /*19e0*/  UIADD3 UR5, UR41, 0x1, URZ ;  /* 0x0000000129057890 */ /* 0x000fe2000fffe03f */
[----:B01----:R-:W-:Y:S02]  /*19f0*/  IMAD.U32 R0, RZ, RZ, UR44 ;  /* 0x0000002cff007e24 */ /* 0x003fe4000f8e00ff */
[----:B------:R-:W-:Y:S01]  /*1a00*/  IMAD.U32 R3, RZ, RZ, UR41 ;  /* 0x00000029ff037e24 */ /* 0x000fe2000f8e00ff */
[----:B------:R-:W-:-:S04]  /*1a10*/  UISETP.NE.AND UP0, UPT, UR5, 0x2, UPT ;  /* 0x000000020500788c */ /* 0x000fc8000bf05270 */
[----:B------:R-:W-:Y:S02]  /*1a20*/  USEL UR6, URZ, 0x1, UP0 ;  /* 0x000000013f067887 */ /* 0x000fe40008000000 */
[----:B------:R-:W-:Y:S02]  /*1a30*/  USEL UR5, UR5, URZ, UP0 ;  /* 0x0000003f05057287 */ /* 0x000fe40008000000 */
[----:B------:R-:W-:-:S06]  /*1a40*/  ULOP3.LUT UR6, UR40, UR6, URZ, 0x3c, !UPT ;  /* 0x0000000628067292 */ /* 0x000fcc000f8e3c3f */
[----:B------:R-:W-:-:S07]  /*1a50*/  IMAD.U32 R7, RZ, RZ, UR6 ;  /* 0x00000006ff077e24 */ /* 0x000fce000f8e00ff */
.L_x_29:
[----:B------:R-:W-:Y:S05]  /*1a60*/  @!P0 BRA `(.L_x_23) ;  /* 0x0000000000048947 */ /* 0x000fea0003800000 */
[----:B------:R-:W-:Y:S01]  /*1a70*/  BPT.TRAP 0x1 ;  /* 0x000000040000795c */ /* 0x000fe20000300000 */
.L_x_23:
[----:B------:R-:W0:Y:S01]  /*1a80*/  S2UR UR7, SR_CgaCtaId ;  /* 0x00000000000779c3 */ /* 0x000e220000008800 */
[----:B------:R-:W-:Y:S01]  /*1a90*/  UMOV UR6, 0x400 ;  /* 0x0000040000067882 */ /* 0x000fe20000000000 */
[----:B------:R-:W-:Y:S01]  /*1aa0*/  IMAD.U32 R5, RZ, RZ, UR5 ;  /* 0x00000005ff057e24 */ /* 0x000fe2000f8e00ff */
[----:B------:R-:W-:Y:S01]  /*1ab0*/  SHF.L.U32 R4, R7, 0x1f, RZ ;  /* 0x0000001f07047819 */ /* 0x000fe200000006ff */
[----:B0-----:R-:W-:-:S06]  /*1ac0*/  ULEA UR6, UR7, UR6, 0x18 ;  /* 0x0000000607067291 */ /* 0x001fcc000f8ec03f */
[----:B------:R-:W-:-:S04]  /*1ad0*/  IMAD.U32 R6, RZ, RZ, UR6 ;  /* 0x00000006ff067e24 */ /* 0x000fc8000f8e00ff */
[----:B------:R-:W-:-:S04]  /*1ae0*/  IMAD R5, R5, 0x8, R6 ;  /* 0x0000000805057824 */ /* 0x000fc800078e0206 */
[----:B------:R0:W1:Y:S01]  /*1af0*/  SYNCS.PHASECHK.TRANS64.TRYWAIT P1, [R5+URZ], R4 ;  /* 0x00000004050075a7 */ /* 0x000062000802017f */
[----:B------:R-:W-:Y:S05]  /*1b00*/  @!P0 BRA `(.L_x_24) ;  /* 0x0000000000048947 */ /* 0x000fea0003800000 */
[----:B------:R-:W-:Y:S01]  /*1b10*/  BPT.TRAP 0x1 ;  /* 0x000000040000795c */ /* 0x000fe20000300000 */
.L_x_24:
[----:B-1----:R-:W-:Y:S05]  /*1b20*/  @P1 BRA `(.L_x_25) ;  /* 0x0000000000081947 */ /* 0x002fea0003800000 */
[----:B------:R-:W1:Y:S02]  /*1b30*/  SYNCS.PHASECHK.TRANS64.TRYWAIT P1, [R5+URZ], R4 ;  /* 0x00000004050075a7 */ /* 0x000e64000802017f */
[----:B-1----:R-:W-:Y:S05]  /*1b40*/  @!P1 BRA `(.L_x_26) ;  /* 0x00000060004c9947 */ /* 0x002fea0003800000 */
.L_x_25:
[----:B------:R-:W-:Y:S01]  /*1b50*/  ULEA UR6, UR5, UR45, 0xa ;  /* 0x0000002d05067291 */ /* 0x000fe2000f8e503f */
[----:B------:R-:W-:Y:S01]  /*1b60*/  WARPGROUP.ARRIVE ;  /* 0x00000000000079c5 */ /* 0x000fe20000000000 */
[----:B------:R-:W-:Y:S01]  /*1b70*/  ULEA UR7, UR5, UR4, 0xa ;  /* 0x0000000405077291 */ /* 0x000fe2000f8e503f */
[----:B------:R-:W-:Y:S01]  /*1b80*/  UMOV UR9, 0x40000040 ;  /* 0x4000004000097882 */ /* 0x000fe20000000000 */
[----:B------:R-:W-:-:S03]  /*1b90*/  UMOV UR11, 0x40000040 ;  /* 0x40000040000b7882 */ /* 0x000fc60000000000 */
[----:B------:R-:W-:Y:S02]  /*1ba0*/  UMOV UR8, UR6 ;  /* 0x0000000600087c82 */ /* 0x000fe40008000000 */
[----:B------:R-:W-:Y:S02]  /*1bb0*/  UMOV UR10, UR7 ;  /* 0x00000007000a7c82 */ /* 0x000fe40008000000 */
[----:B------:R-:W-:Y:S01]  /*1bc0*/  HGMMA.64x128x16.F32 R24, gdesc[UR8], R24, gsb0 ;  /* 0x01e00000081879f0 */ /* 0x000fe20008000818 */
[----:B------:R-:W-:Y:S02]  /*1bd0*/  UIADD3 UR8, UR6, 0x2, URZ ;  /* 0x0000000206087890 */ /* 0x000fe4000fffe03f */
[----:B------:R-:W-:Y:S01]  /*1be0*/  UIADD3 UR10, UR7, 0x2, URZ ;  /* 0x00000002070a7890 */ /* 0x000fe2000fffe03f */
[----:B------:R-:W-:Y:S01]  /*1bf0*/  UMOV UR9, 0x40000040 ;  /* 0x4000004000097882 */ /* 0x000fe20000000000 */
[----:B------:R-:W-:Y:S01]  /*1c00*/  UMOV UR11, 0x40000040 ;  /* 0x40000040000b7882 */ /* 0x000fe20000000000 */
[----:B------:R-:W-:-:S02]  /*1c10*/  WARPGROUP.DEPBAR.LE gsb0, 0x0 ;  /* 0x00008000000079c5 */ /* 0x000fc40000010000 */
        /* <DEDUP_REMOVED lines=18> */
[----:B------:R-:W-:Y:S01]  /*1d40*/  BPT.TRAP 0x1 ;  /* 0x000000040000795c */ /* 0x000fe20000300000 */
.L_x_27:
[----:B------:R-:W-:-:S13]  /*1d50*/  ISETP.NE.AND P1, PT, R22, RZ, PT ;  /* 0x000000ff1600720c */ /* 0x000fda0003f25270 */
[----:B01----:R-:W-:-:S04]  /*1d60*/  @P1 IMAD R4, R3, 0x8, R6 ;  /* 0x0000000803041824 */ /* 0x003fc800078e0206 */
[----:B------:R-:W-:-:S05]  /*1d70*/  @P1 VIADD R4, R4, 0x10 ;  /* 0x0000001004041836 */ /* 0x000fca0000000000 */
[----:B------:R-:W-:-:S04]  /*1d80*/  @P1 PRMT R4, R19, 0x654, R4 ;  /* 0x0000065413041816 */ /* 0x000fc80000000004 */
[----:B------:R0:W-:Y:S01]  /*1d90*/  @P1 SYNCS.ARRIVE.TRANS64.RED.A1T0 RZ, [R4+URZ], RZ ;  /* 0x000000ff04ff19a7 */ /* 0x0001e2000810043f */
[----:B------:R-:W-:-:S13]  /*1da0*/  ISETP.GT.U32.AND P1, PT, R18, 0x1, PT ;  /* 0x000000011200780c */ /* 0x000fda0003f24070 */
[----:B0-----:R-:W-:Y:S05]  /*1db0*/  @P1 BRA `(.L_x_28) ;  /* 0x0000000000041947 */ /* 0x001fea0003800000 */
[----:B------:R-:W-:Y:S01]  /*1dc0*/  BPT.TRAP 0x1 ;  /* 0x000000040000795c */ /* 0x000fe20000300000 */
.L_x_28:
[----:B------:R-:W-:Y:S01]  /*1dd0*/  UIADD3 UR5, UR5, 0x1, URZ ;  /* 0x0000000105057890 */ /* 0x000fe2000fffe03f */
[C---:B------:R-:W-:Y:S01]  /*1de0*/  ISETP.GT.AND P2, PT, R0.reuse, 0x1, PT ;  /* 0x000000010000780c */ /* 0x040fe20003f44270 */
[----:B------:R-:W-:Y:S02]  /*1df0*/  VIADD R3, R3, 0x1 ;  /* 0x0000000103037836 */ /* 0x000fe40000000000 */
[----:B------:R-:W-:Y:S01]  /*1e00*/  UISETP.NE.AND UP0, UPT, UR5, 0x2, UPT ;  /* 0x000000020500788c */ /* 0x000fe2000bf05270 */
[----:B------:R-:W-:Y:S02]  /*1e10*/  VIADD R0, R0, 0xffffffff ;  /* 0xffffffff00007836 */ /* 0x000fe40000000000 */
[C---:B------:R-:W-:Y:S01]  /*1e20*/  ISETP.NE.AND P1, PT, R3.reuse, 0x2, PT ;  /* 0x000000020300780c */ /* 0x040fe20003f25270 */
[----:B------:R-:W-:Y:S02]  /*1e30*/  USEL UR6, URZ, 0x1, UP0 ;  /* 0x000000013f067887 */ /* 0x000fe40008000000 */
[----:B------:R-:W-:Y:S01]  /*1e40*/  USEL UR5, UR5, URZ, UP0 ;  /* 0x0000003f05057287 */ /* 0x000fe20008000000 */
[----:B------:R-:W-:-:S03]  /*1e50*/  SEL R3, R3, RZ, P1 ;  /* 0x000000ff03037207 */ /* 0x000fc60000800000 */
[----:B------:R-:W-:Y:S01]  /*1e60*/  LOP3.LUT R7, R7, UR6, RZ, 0x3c, !PT ;  /* 0x0000000607077c12 */ /* 0x000fe2000f8e3cff */
[----:B------:R-:W-:Y:S07]  /*1e70*/  @P2 BRA `(.L_x_29) ;  /* 0xfffffff800f82947 */ /* 0x000fee000383ffff */
.L_x_22:
[----:B01----:R-:W0:Y:S02]  /*1e80*/  LDC R0, c[0x0][0x28c] ;  /* 0x0000a300ff007b82 */ /* 0x003e240000000800 */
[----:B0-----:R-:W-:-:S13]  /*1e90*/  ISETP.GE.AND P1, PT, R0, 0x1, PT ;  /* 0x000000010000780c */ /* 0x001fda0003f26270 */
[----:B------:R-:W-:Y:S05]  /*1ea0*/  @!P1 BRA `(.L_x_30) ;  /* 0x0000000000389947 */ /* 0x000fea0003800000 */
[----:B------:R-:W-:Y:S05]  /*1eb0*/  @!P0 BRA `(.L_x_31) ;  /* 0x0000000000048947 */ /* 0x000fea0003800000 */
[----:B------:R-:W-:Y:S01]  /*1ec0*/  BPT.TRAP 0x1 ;  /* 0x000000040000795c */ /* 0x000fe20000300000 */
.L_x_31:
[----:B------:R-:W-:-:S13]  /*1ed0*/  ISETP.NE.AND P0, PT, R22, RZ, PT ;  /* 0x000000ff1600720c */ /* 0x000fda0003f05270 */
[----:B------:R-:W-:-:S05]  /*1ee0*/  VOTEU.ANY UP0, P0 ;  /* 0x00000000003f7886 */ /* 0x000fca0000000100 */
[----:B------:R-:W-:-:S06]  /*1ef0*/  @UP0 UIADD3 UR4, UR44, UR41, URZ ;  /* 0x000000292c040290 */ /* 0x000fcc000fffe03f */
[----:B------:R-:W-:-:S04]  /*1f00*/  IMAD.U32 R0, RZ, RZ, UR4 ;  /* 0x00000004ff007e24 */ /* 0x000fc8000f8e00ff */
[----:B------:R-:W-:-:S05]  /*1f10*/  @P0 IMAD.SHL.U32 R0, R0, 0x8, RZ ;  /* 0x0000000800000824 */ /* 0x000fca00078e00ff */
[----:B------:R-:W-:-:S04]  /*1f20*/  @P0 LOP3.LUT R0, R0, 0x8, RZ, 0xc0, !PT ;  /* 0x0000000800000812 */ /* 0x000fc800078ec0ff */
[----:B------:R-:W-:-:S04]  /*1f30*/  @P0 IADD3 R0, R6, 0x10, R0 ;  /* 0x0000001006000810 */ /* 0x000fc80007ffe000 */
[----:B------:R-:W-:-:S04]  /*1f40*/  @P0 PRMT R0, R19, 0x654, R0 ;  /* 0x0000065413000816 */ /* 0x000fc80000000000 */
[----:B------:R0:W-:Y:S01]  /*1f50*/  @P0 SYNCS.ARRIVE.TRANS64.RED.A1T0 RZ, [R0+URZ], RZ ;  /* 0x000000ff00ff09a7 */ /* 0x0001e2000810043f */
[----:B------:R-:W-:-:S13]  /*1f60*/  ISETP.GT.U32.AND P0, PT, R18, 0x1, PT ;  /* 0x000000011200780c */ /* 0x000fda0003f04070 */
[----:B0-----:R-:W-:Y:S05]  /*1f70*/  @P0 BRA `(.L_x_30) ;  /* 0x0000000000040947 */ /* 0x001fea0003800000 */
[----:B------:R-:W-:Y:S01]  /*1f80*/  BPT.TRAP 0x1 ;  /* 0x000000040000795c */ /* 0x000fe20000300000 */
.L_x_30:
[----:B------:R-:W-:Y:S01]  /*1f90*/  IMAD.SHL.U32 R100, R100, 0x80, RZ ;  /* 0x0000008064647824 */ /* 0x000fe200078e00ff */
[----:B------:R-:W-:Y:S01]  /*1fa0*/  ULDC UR6, c[0x0][0x288] ;  /* 0x0000a20000067ab9 */ /* 0x000fe20000000800 */
[----:B------:R-:W-:Y:S01]  /*1fb0*/  SHF.R.S32.HI R11, RZ, 0x1f, R101 ;  /* 0x0000001fff0b7819 */ /* 0x000fe20000011465 */
[C---:B------:R-:W-:Y:S01]  /*1fc0*/  IMAD.SHL.U32 R6, R103.reuse, 0x80, RZ ;  /* 0x0000008067067824 */ /* 0x040fe200078e00ff */
[----:B------:R-:W-:Y:S01]  /*1fd0*/  ULDC.64 UR4, c[0x0][0x5d0] ;  /* 0x0001740000047ab9 */ /* 0x000fe20000000a00 */
[C---:B------:R-:W-:Y:S01]  /*1fe0*/  LOP3.LUT R8, R100.reuse, 0x6, R95, 0xf8, !PT ;  /* 0x0000000664087812 */ /* 0x040fe200078ef85f */
[----:B------:R-:W-:Y:S01]  /*1ff0*/  IMAD.WIDE R104, R103, 0x80, R88 ;  /* 0x0000008067687825 */ /* 0x000fe200078e0258 */
[----:B------:R-:W-:Y:S01]  /*2000*/  ISETP.GE.AND P0, PT, R100, UR6, PT ;  /* 0x0000000664007c0c */ /* 0x000fe2000bf06270 */
[----:B------:R-:W-:Y:S01]  /*2010*/  ULDC UR6, c[0x0][0x284] ;  /* 0x0000a10000067ab9 */ /* 0x000fe20000000800 */
[----:B------:R-:W-:Y:S01]  /*2020*/  SHF.R.S32.HI R9, RZ, 0x1f, R8 ;  /* 0x0000001fff097819 */ /* 0x000fe20000011408 */
[----:B------:R-:W-:Y:S01]  /*2030*/  IMAD R0, R11, UR4, RZ ;  /* 0x000000040b007c24 */ /* 0x000fe2000f8e02ff */
[----:B------:R-:W-:-:S03]  /*2040*/  ISETP.GE.OR P0, PT, R6, UR6, P0 ;  /* 0x0000000606007c0c */ /* 0x000fc60008706670 */
[C---:B------:R-:W-:Y:S02]  /*2050*/  IMAD R3, R101.reuse, UR5, R0 ;  /* 0x0000000565037c24 */ /* 0x040fe4000f8e0200 */
[----:B------:R-:W-:Y:S01]  /*2060*/  IMAD.WIDE.U32 R4, R101, UR4, R8 ;  /* 0x0000000465047c25 */ /* 0x000fe2000f8e0008 */
[----:B------:R-:W-:-:S03]  /*2070*/  ULDC.64 UR4, c[0x0][0x5c8] ;  /* 0x0001720000047ab9 */ /* 0x000fc60000000a00 */
[----:B------:R-:W-:Y:S02]  /*2080*/  IMAD R7, R105, UR4, RZ ;  /* 0x0000000469077c24 */ /* 0x000fe4000f8e02ff */
[----:B------:R-:W-:Y:S02]  /*2090*/  IMAD.IADD R5, R5, 0x1, R3 ;  /* 0x0000000105057824 */ /* 0x000fe400078e0203 */
[C---:B------:R-:W-:Y:S02]  /*20a0*/  IMAD R7, R104.reuse, UR5, R7 ;  /* 0x0000000568077c24 */ /* 0x040fe4000f8e0207 */
[----:B------:R-:W-:-:S04]  /*20b0*/  IMAD.WIDE.U32 R106, R104, UR4, R4 ;  /* 0x00000004686a7c25 */ /* 0x000fc8000f8e0004 */
[----:B------:R-:W-:Y:S01]  /*20c0*/  IMAD.MOV.U32 R0, RZ, RZ, -0x1 ;  /* 0xffffffffff007424 */ /* 0x000fe200078e00ff */
[----:B------:R-:W-:Y:S06]  /*20d0*/  @P0 BRA `(.L_x_32) ;  /* 0x00000040001c0947 */ /* 0x000fec0003800000 */
[----:B-----5:R-:W-:Y:S01]  /*20e0*/  FSETP.NEU.AND P0, PT, R90, RZ, PT ;  /* 0x000000ff5a00720b */ /* 0x020fe20003f0d000 */
[----:B------:R-:W-:Y:S01]  /*20f0*/  IMAD.IADD R4, R94, 0x1, -R100 ;  /* 0x000000015e047824 */ /* 0x000fe200078e0a64 */
[----:B------:R-:W-:Y:S01]  /*2100*/  BSSY B0, `(.L_x_32) ;  /* 0x0000404000007945 */ /* 0x000fe20003800000 */
[----:B------:R-:W-:Y:S02]  /*2110*/  IMAD.IADD R3, R99, 0x1, -R6 ;  /* 0x0000000163037824 */ /* 0x000fe400078e0a06 */
[----:B------:R-:W-:Y:S01]  /*2120*/  IMAD.IADD R103, R107, 0x1, R7 ;  /* 0x000000016b677824 */ /* 0x000fe200078e0207 */
[----:B------:R-:W-:-:S04]  /*2130*/  ISETP.GT.AND P2, PT, R4, RZ, PT ;  /* 0x000000ff0400720c */ /* 0x000fc80003f44270 */
[----:B------:R-:W-:-:S03]  /*2140*/  ISETP.GT.AND P1, PT, R3, RZ, P2 ;  /* 0x000000ff0300720c */ /* 0x000fc60001724270 */
[----:B------:R-:W-:Y:S10]  /*2150*/  @!P0 BRA `(.L_x_33) ;  /* 0x0000002c00288947 */ /* 0x000ff40003800000 */
[----:B------:R-:W0:Y:S01]  /*2160*/  LDC.64 R110, c[0x0][0x5b8] ;  /* 0x00016e00ff6e7b82 */ /* 0x000e220000000a00 */
[----:B------:R-:W-:-:S07]  /*2170*/  ULDC.64 UR4, c[0x0][0x5c0] ;  /* 0x0001700000047ab9 */ /* 0x000fce0000000a00 */
[----:B------:R-:W1:Y:S08]  /*2180*/  LDC.64 R112, c[0x0][0x5b0] ;  /* 0x00016c00ff707b82 */ /* 0x000e700000000a00 */
[----:B------:R-:W2:Y:S01]  /*2190*/  LDC.64 R114, c[0x0][0x5a8] ;  /* 0x00016a00ff727b82 */ /* 0x000ea20000000a00 */
[-C--:B0-----:R-:W-:Y:S02]  /*21a0*/  IMAD R6, R11, R110.reuse, RZ ;  /* 0x0000006e0b067224 */ /* 0x081fe400078e02ff */
[----:B------:R-:W-:-:S04]  /*21b0*/  IMAD.WIDE.U32 R108, R101, R110, R8 ;  /* 0x0000006e656c7225 */ /* 0x000fc800078e0008 */
[----:B------:R-:W-:Y:S02]  /*21c0*/  IMAD R107, R101, R111, R6 ;  /* 0x0000006f656b7224 */ /* 0x000fe400078e0206 */
[-C--:B-1----:R-:W-:Y:S02]  /*21d0*/  IMAD R5, R105, R112.reuse, RZ ;  /* 0x0000007069057224 */ /* 0x082fe400078e02ff */
[----:B------:R-:W-:Y:S02]  /*21e0*/  IMAD.IADD R13, R109, 0x1, R107 ;  /* 0x000000016d0d7824 */ /* 0x000fe400078e026b */
[----:B------:R-:W-:Y:S02]  /*21f0*/  IMAD.MOV.U32 R12, RZ, RZ, R108 ;  /* 0x000000ffff0c7224 */ /* 0x000fe400078e006c */
[C---:B------:R-:W-:Y:S02]  /*2200*/  IMAD R111, R104.reuse, R113, R5 ;  /* 0x00000071686f7224 */ /* 0x040fe400078e0205 */
[----:B------:R-:W-:-:S04]  /*2210*/  IMAD.WIDE.U32 R6, R104, R112, R12 ;  /* 0x0000007068067225 */ /* 0x000fc800078e000c */
[----:B------:R-:W-:Y:S01]  /*2220*/  IMAD.IADD R5, R7, 0x1, R111 ;  /* 0x0000000107057824 */ /* 0x000fe200078e026f */
[----:B--2---:R-:W-:-:S04]  /*2230*/  LEA R14, P0, R6, R114, 0x1 ;  /* 0x00000072060e7211 */ /* 0x004fc800078008ff */
[----:B------:R-:W-:-:S05]  /*2240*/  LEA.HI.X R15, R6, R115, R5, 0x1, P0 ;  /* 0x00000073060f7211 */ /* 0x000fca00000f0c05 */
[----:B------:R0:W2:Y:S01]  /*2250*/  @P1 LDG.E.LTC128B.U16 R5, desc[UR38][R14.64] ;  /* 0x000000260e051981 */ /* 0x0000a2000c1e1520 */
[----:B------:R-:W-:Y:S01]  /*2260*/  LEA R10, P0, R106, UR4, 0x1 ;  /* 0x000000046a0a7c11 */ /* 0x000fe2000f8008ff */
[----:B------:R-:W-:Y:S01]  /*2270*/  IMAD.WIDE.U32 R6, R104, R112, R8 ;  /* 0x0000007068067225 */ /* 0x000fe200078e0008 */
[----:B------:R-:W-:Y:S03]  /*2280*/  BSSY B1, `(.L_x_34) ;  /* 0x0000012000017945 */ /* 0x000fe60003800000 */
[----:B------:R-:W-:Y:S02]  /*2290*/  IMAD.IADD R7, R111, 0x1, R7 ;  /* 0x000000016f077824 */ /* 0x000fe400078e0207 */
[----:B------:R-:W-:Y:S01]  /*22a0*/  IMAD.WIDE.U32 R20, R101, R110, R6 ;  /* 0x0000006e65147225 */ /* 0x000fe200078e0006 */
[----:B0-----:R-:W-:-:S03]  /*22b0*/  SHF.L.U64.HI R15, R112, 0x3, R113 ;  /* 0x00000003700f7819 */ /* 0x001fc60000010271 */
[----:B------:R-:W-:Y:S01]  /*22c0*/  IMAD.IADD R7, R107, 0x1, R21 ;  /* 0x000000016b077824 */ /* 0x000fe200078e0215 */
[----:B------:R-:W-:Y:S01]  /*22d0*/  LEA R6, P4, R20, R114, 0x1 ;  /* 0x0000007214067211 */ /* 0x000fe200078808ff */
[----:B------:R-:W-:-:S03]  /*22e0*/  IMAD.SHL.U32 R14, R112, 0x8, RZ ;  /* 0x00000008700e7824 */ /* 0x000fc600078e00ff */
[----:B------:R-:W-:Y:S01]  /*22f0*/  LEA.HI.X R7, R20, R115, R7, 0x1, P4 ;  /* 0x0000007314077211 */ /* 0x000fe200020f0c07 */
[----:B--2---:R-:W-:-:S05]  /*2300*/  HADD2.F32 R11, -RZ, R5.H0_H0 ;  /* 0x20000005ff0b7230 */ /* 0x004fca0000004100 */
[----:B------:R-:W-:-:S04]  /*2310*/  FMUL R11, R11, R90 ;  /* 0x0000005a0b0b7220 */ /* 0x000fc80000400000 */
[----:B------:R-:W-:Y:S01]  /*2320*/  FFMA R24, R24, R23, R11 ;  /* 0x0000001718187223 */ /* 0x000fe2000000000b */
[----:B------:R-:W-:Y:S02]  /*2330*/  LEA.HI.X R11, R106, UR5, R103, 0x1, P0 ;  /* 0x000000056a0b7c11 */ /* 0x000fe400080f0c67 */
[----:B------:R-:W-:Y:S02]  /*2340*/  ISETP.GT.AND P0, PT, R4, 0x1, PT ;  /* 0x000000010400780c */ /* 0x000fe40003f04270 */
[----:B------:R-:W-:Y:S02]  /*2350*/  F2FP.F16.F32.PACK_AB R24, RZ, R24 ;  /* 0x00000018ff18723e */ /* 0x000fe400000000ff */
[----:B------:R-:W-:-:S03]  /*2360*/  ISETP.GT.AND P3, PT, R3, RZ, P0 ;  /* 0x000000ff0300720c */ /* 0x000fc60000764270 */
[----:B------:R0:W-:Y:S10]  /*2370*/  @P1 STG.E.U16 desc[UR38][R10.64], R24 ;  /* 0x000000180a001986 */ /* 0x0001f4000c101526 */
[----:B------:R-:W-:Y:S05]  /*2380*/  @!P3 BRA `(.L_x_35) ;  /* 0x000000000004b947 */ /* 0x000fea0003800000 */
[----:B------:R1:W5:Y:S02]  /*2390*/  LDG.E.LTC128B.U16 R5, desc[UR38][R6.64+0x2] ;  /* 0x0000022606057981 */ /* 0x000364000c1e1520 */
.L_x_35:
[----:B------:R-:W-:Y:S05]  /*23a0*/  BSYNC B1 ;  /* 0x0000000000017941 */ /* 0x000fea0003800000 */
.L_x_34:
[----:B-----5:R-:W-:Y:S01]  /*23b0*/  HADD2.F32 R103, -RZ, R5.H0_H0 ;  /* 0x20000005ff677230 */ /* 0x020fe20000004100 */
[----:B------:R-:W-:Y:S01]  /*23c0*/  ISETP.GT.AND P2, PT, R3, 0x8, P2 ;  /* 0x000000080300780c */ /* 0x000fe20001744270 */
[----:B------:R-:W-:Y:S01]  /*23d0*/  IMAD.WIDE.U32 R20, R104, R112, R14 ;  /* 0x0000007068147225 */ /* 0x000fe200078e000e */
[----:B0-----:R-:W-:-:S03]  /*23e0*/  PRMT R24, R5, 0x7610, R24 ;  /* 0x0000761005187816 */ /* 0x001fc60000000018 */
[----:B------:R-:W-:Y:S01]  /*23f0*/  FMUL R12, R103, R90 ;  /* 0x0000005a670c7220 */ /* 0x000fe20000400000 */
[----:B------:R-:W-:Y:S01]  /*2400*/  IMAD.IADD R111, R111, 0x1, R21 ;  /* 0x000000016f6f7824 */ /* 0x000fe200078e0215 */
[----:B------:R-:W-:Y:S02]  /*2410*/  IADD3 R108, P1, R108, R20, RZ ;  /* 0x000000146c6c7210 */ /* 0x000fe40007f3e0ff */
[----:B------:R-:W-:-:S03]  /*2420*/  FFMA R12, R25, R23, R12 ;  /* 0x00000017190c7223 */ /* 0x000fc6000000000c */
[----:B------:R-:W-:Y:S01]  /*2430*/  IMAD.X R13, R111, 0x1, R13, P1 ;  /* 0x000000016f0d7824 */ /* 0x000fe200008e060d */
[C---:B------:R-:W-:Y:S02]  /*2440*/  LEA R14, P1, R108.reuse, R114, 0x1 ;  /* 0x000000726c0e7211 */ /* 0x040fe400078208ff */
[----:B------:R-:W-:Y:S02]  /*2450*/  F2FP.F16.F32.PACK_AB R12, RZ, R12 ;  /* 0x0000000cff0c723e */ /* 0x000fe400000000ff */
[----:B------:R-:W-:Y:S02]  /*2460*/  LEA.HI.X R15, R108, R115, R13, 0x1, P1 ;  /* 0x000000736c0f7211 */ /* 0x000fe400008f0c0d */
[----:B------:R-:W-:-:S05]  /*2470*/  PRMT R21, R12, 0x7610, R21 ;  /* 0x000076100c157816 */ /* 0x000fca0000000015 */
[----:B------:R0:W-:Y:S04]  /*2480*/  @P3 STG.E.U16 desc[UR38][R10.64+0x2], R21 ;  /* 0x000002150a003986 */ /* 0x0001e8000c101526 */
[----:B------:R-:W2:Y:S01]  /*2490*/  @P2 LDG.E.LTC128B.U16 R24, desc[UR38][R14.64] ;  /* 0x000000260e182981 */ /* 0x000ea2000c1e1520 */
[----:B------:R-:W-:Y:S01]  /*24a0*/  IADD3 R20, P1, R8, R20, RZ ;  /* 0x0000001408147210 */ /* 0x000fe20007f3e0ff */
[----:B------:R-:W-:Y:S01]  /*24b0*/  BSSY B1, `(.L_x_36) ;  /* 0x0000011000017945 */ /* 0x000fe20003800000 */
[----:B------:R-:W-:Y:S02]  /*24c0*/  SHF.L.U64.HI R13, R91, 0x1, R92 ;  /* 0x000000015b0d7819 */ /* 0x000fe4000001025c */
[----:B------:R-:W-:Y:S01]  /*24d0*/  ISETP.GT.AND P0, PT, R3, 0x8, P0 ;  /* 0x000000080300780c */ /* 0x000fe20000704270 */
[----:B0-----:R-:W-:Y:S01]  /*24e0*/  IMAD.X R21, R9, 0x1, R111, P1 ;  /* 0x0000000109157824 */ /* 0x001fe200008e066f */
[----:B------:R-:W-:Y:S01]  /*24f0*/  LEA R12, P1, R91, R10, 0x1 ;  /* 0x0000000a5b0c7211 */ /* 0x000fe200078208ff */
[----:B------:R-:W-:-:S04]  /*2500*/  IMAD.WIDE.U32 R20, R101, R110, R20 ;  /* 0x0000006e65147225 */ /* 0x000fc800078e0014 */
[----:B------:R-:W-:Y:S01]  /*2510*/  IMAD.X R13, R13, 0x1, R11, P1 ;  /* 0x000000010d0d7824 */ /* 0x000fe200008e060b */
[----:B------:R-:W-:Y:S01]  /*2520*/  LEA R8, P3, R20, R114, 0x1 ;  /* 0x0000007214087211 */ /* 0x000fe200078608ff */
[----:B------:R-:W-:-:S05]  /*2530*/  IMAD.IADD R9, R107, 0x1, R21 ;  /* 0x000000016b097824 */ /* 0x000fca00078e0215 */
[----:B------:R-:W-:Y:S01]  /*2540*/  LEA.HI.X R9, R20, R115, R9, 0x1, P3 ;  /* 0x0000007314097211 */ /* 0x000fe200018f0c09 */
[----:B--2---:R-:W-:-:S05]  /*2550*/  HADD2.F32 R5, -RZ, R24.H0_H0 ;  /* 0x20000018ff057230 */ /* 0x004fca0000004100 */
[----:B------:R-:W-:-:S04]  /*2560*/  FMUL R5, R5, R90 ;  /* 0x0000005a05057220 */ /* 0x000fc80000400000 */
[----:B------:R-:W-:-:S05]  /*2570*/  FFMA R5, R26, R23, R5 ;  /* 0x000000171a057223 */ /* 0x000fca0000000005 */
[----:B------:R-:W-:-:S05]  /*2580*/  F2FP.F16.F32.PACK_AB R5, RZ, R5 ;  /* 0x00000005ff05723e */ /* 0x000fca00000000ff */
[----:B------:R0:W-:Y:S01]  /*2590*/  @P2 STG.E.U16 desc[UR38][R12.64], R5 ;  /* 0x000000050c002986 */ /* 0x0001e2000c101526 */
[----:B------:R-:W-:Y:S05]  /*25a0*/  @!P0 BRA `(.L_x_37) ;  /* 0x0000000000048947 */ /* 0x000fea0003800000 */
[----:B------:R2:W5:Y:S02]  /*25b0*/  LDG.E.LTC128B.U16 R24, desc[UR38][R8.64+0x2] ;  /* 0x0000022608187981 */ /* 0x000564000c1e1520 */
.L_x_37:
[----:B------:R-:W-:Y:S05]  /*25c0*/  BSYNC B1 ;  /* 0x0000000000017941 */ /* 0x000fea0003800000 */
.L_x_36:
[----:B0----5:R-:W-:Y:S01]  /*25d0*/  HADD2.F32 R5, -RZ, R24.H0_H0 ;  /* 0x20000018ff057230 */ /* 0x021fe20000004100 */
[----:B------:R-:W-:Y:S01]  /*25e0*/  ISETP.GT.AND P1, PT, R4, 0x8, PT ;  /* 0x000000080400780c */ /* 0x000fe20003f24270 */
[----:B------:R-:W-:Y:S03]  /*25f0*/  BSSY B1, `(.L_x_38) ;  /* 0x0000008000017945 */ /* 0x000fe60003800000 */
[----:B------:R-:W-:Y:S01]  /*2600*/  FMUL R14, R5, R90 ;  /* 0x0000005a050e7220 */ /* 0x000fe20000400000 */
[----:B------:R-:W-:-:S03]  /*2610*/  ISETP.GT.AND P2, PT, R3, RZ, P1 ;  /* 0x000000ff0300720c */ /* 0x000fc60000f44270 */
[----:B------:R-:W-:-:S05]  /*2620*/  FFMA R14, R27, R23, R14 ;  /* 0x000000171b0e7223 */ /* 0x000fca000000000e */
[----:B------:R-:W-:-:S05]  /*2630*/  F2FP.F16.F32.PACK_AB R14, RZ, R14 ;  /* 0x0000000eff0e723e */ /* 0x000fca00000000ff */
[----:B------:R0:W-:Y:S01]  /*2640*/  @P0 STG.E.U16 desc[UR38][R12.64+0x2], R14 ;  /* 0x0000020e0c000986 */ /* 0x0001e2000c101526 */
[----:B------:R-:W-:Y:S05]  /*2650*/  @!P2 BRA `(.L_x_39) ;  /* 0x000000000004a947 */ /* 0x000fea0003800000 */
[----:B------:R3:W5:Y:S02]  /*2660*/  LDG.E.LTC128B.U16 R24, desc[UR38][R6.64+0x10] ;  /* 0x0000102606187981 */ /* 0x000764000c1e1520 */
.L_x_39:
[----:B------:R-:W-:Y:S05]  /*2670*/  BSYNC B1 ;  /* 0x0000000000017941 */ /* 0x000fea0003800000 */
.L_x_38:
[----:B-----5:R-:W-:Y:S01]  /*2680*/  HADD2.F32 R5, -RZ, R24.H0_H0 ;  /* 0x20000018ff057230 */ /* 0x020fe20000004100 */
        /* <DEDUP_REMOVED lines=9> */
.L_x_41:
[----:B------:R-:W-:Y:S05]  /*2720*/  BSYNC B1 ;  /* 0x0000000000017941 */ /* 0x000fea0003800000 */
.L_x_40:
[----:B----45:R-:W-:Y:S01]  /*2730*/  HADD2.F32 R5, -RZ, R24.H0_H0 ;  /* 0x20000018ff057230 */ /* 0x030fe20000004100 */
[----:B------:R-:W-:Y:S01]  /*2740*/  ISETP.GT.AND P1, PT, R3, 0x8, P1 ;  /* 0x000000080300780c */ /* 0x000fe20000f24270 */
[----:B------:R-:W-:Y:S03]  /*2750*/  BSSY B1, `(.L_x_42) ;  /* 0x0000007000017945 */ /* 0x000fe60003800000 */
[----:B0-----:R-:W-:-:S04]  /*2760*/  FMUL R14, R5, R90 ;  /* 0x0000005a050e7220 */ /* 0x001fc80000400000 */
[----:B------:R-:W-:-:S05]  /*2770*/  FFMA R14, R29, R23, R14 ;  /* 0x000000171d0e7223 */ /* 0x000fca000000000e */
[----:B------:R-:W-:-:S05]  /*2780*/  F2FP.F16.F32.PACK_AB R14, RZ, R14 ;  /* 0x0000000eff0e723e */ /* 0x000fca00000000ff */
[----:B------:R0:W-:Y:S01]  /*2790*/  @P3 STG.E.U16 desc[UR38][R10.64+0x12], R14 ;  /* 0x0000120e0a003986 */ /* 0x0001e2000c101526 */
[----:B------:R-:W-:Y:S05]  /*27a0*/  @!P1 BRA `(.L_x_43) ;  /* 0x0000000000049947 */ /* 0x000fea0003800000 */
[----:B------:R4:W5:Y:S02]  /*27b0*/  LDG.E.LTC128B.U16 R24, desc[UR38][R8.64+0x10] ;  /* 0x0000102608187981 */ /* 0x000964000c1e1520 */
.L_x_43:
[----:B------:R-:W-:Y:S05]  /*27c0*/  BSYNC B1 ;  /* 0x0000000000017941 */ /* 0x000fea0003800000 */
.L_x_42:
[----:B-----5:R-:W-:Y:S01]  /*27d0*/  HADD2.F32 R5, -RZ, R24.H0_H0 ;  /* 0x20000018ff057230 */ /* 0x020fe20000004100 */
[----:B------:R-:W-:Y:S01]  /*27e0*/  ISETP.GT.AND P0, PT, R3, 0x8, P0 ;  /* 0x000000080300780c */ /* 0x000fe20000704270 */
[----:B------:R-:W-:Y:S03]  /*27f0*/  BSSY B1, `(.L_x_44) ;  /* 0x0000007000017945 */ /* 0x000fe60003800000 */
[----:B------:R-:W-:-:S04]  /*2800*/  FMUL R5, R5, R90 ;  /* 0x0000005a05057220 */ /* 0x000fc80000400000 */
[----:B------:R-:W-:-:S05]  /*2810*/  FFMA R5, R30, R23, R5 ;  /* 0x000000171e057223 */ /* 0x000fca0000000005 */
[----:B------:R-:W-:-:S05]  /*2820*/  F2FP.F16.F32.PACK_AB R5, RZ, R5 ;  /* 0x00000005ff05723e */ /* 0x000fca00000000ff */
[----:B------:R0:W-:Y:S01]  /*2830*/  @P1 STG.E.U16 desc[UR38][R12.64+0x10], R5 ;  /* 0x000010050c001986 */ /* 0x0001e2000c101526 */
[----:B------:R-:W-:Y:S05]  /*2840*/  @!P0 BRA `(.L_x_45) ;  /* 0x0000000000048947 */ /* 0x000fea0003800000 */
[----:B------:R0:W5:Y:S02]  /*2850*/  LDG.E.LTC128B.U16 R24, desc[UR38][R8.64+0x12] ;  /* 0x0000122608187981 */ /* 0x000164000c1e1520 */
.L_x_45:
[----:B------:R-:W-:Y:S05]  /*2860*/  BSYNC B1 ;  /* 0x0000000000017941 */ /* 0x000fea0003800000 */
.L_x_44:
        /* <DEDUP_REMOVED lines=10> */
.L_x_47:
[----:B------:R-:W-:Y:S05]  /*2910*/  BSYNC B1 ;  /* 0x0000000000017941 */ /* 0x000fea0003800000 */
.L_x_46:
        /* <DEDUP_REMOVED lines=10> */
.L_x_49:
[----:B------:R-:W-:Y:S05]  /*29c0*/  BSYNC B1 ;  /* 0x0000000000017941 */ /* 0x000fea0003800000 */
.L_x_48:
[----:B0----5:R-:W-:Y:S01]  /*29d0*/  HADD2.F32 R5, -RZ, R24.H0_H0 ;  /* 0x20000018ff057230 */ /* 0x021fe20000004100 */
        /* <DEDUP_REMOVED lines=8> */
.L_x_51:
[----:B------:R-:W-:Y:S05]  /*2a60*/  BSYNC B1 ;  /* 0x0000000000017941 */ /* 0x000fea0003800000 */
.L_x_50:
        /* <DEDUP_REMOVED lines=9> */
.L_x_53:
[----:B------:R-:W-:Y:S05]  /*2b00*/  BSYNC B1 ;  /* 0x0000000000017941 */ /* 0x000fea0003800000 */
.L_x_52:
        /* <DEDUP_REMOVED lines=10> */
.L_x_55:
[----:B------:R-:W-:Y:S05]  /*2bb0*/  BSYNC B1 ;  /* 0x0000000000017941 */ /* 0x000fea0003800000 */
.L_x_54:
        /* <DEDUP_REMOVED lines=10> */
.L_x_57:
[----:B------:R-:W-:Y:S05]  /*2c60*/  BSYNC B1 ;  /* 0x0000000000017941 */ /* 0x000fea0003800000 */
.L_x_56:
        /* <DEDUP_REMOVED lines=9> */
.L_x_59:
[----:B------:R-:W-:Y:S05]  /*2d00*/  BSYNC B1 ;  /* 0x0000000000017941 */ /* 0x000fea0003800000 */
.L_x_58:
        /* <DEDUP_REMOVED lines=9> */
.L_x_61:
[----:B------:R-:W-:Y:S05]  /*2da0*/  BSYNC B1 ;  /* 0x0000000000017941 */ /* 0x000fea0003800000 */
.L_x_60:
        /* <DEDUP_REMOVED lines=10> */
.L_x_63:
[----:B------:R-:W-:Y:S05]  /*2e50*/  BSYNC B1 ;  /* 0x0000000000017941 */ /* 0x000fea0003800000 */
.L_x_62:
        /* <DEDUP_REMOVED lines=10> */
.L_x_65:
[----:B------:R-:W-:Y:S05]  /*2f00*/  BSYNC B1 ;  /* 0x0000000000017941 */ /* 0x000fea0003800000 */
.L_x_64:
        /* <DEDUP_REMOVED lines=9> */
.L_x_67:
[----:B------:R-:W-:Y:S05]  /*2fa0*/  BSYNC B1 ;  /* 0x0000000000017941 */ /* 0x000fea0003800000 */
.L_x_66:
        /* <DEDUP_REMOVED lines=9> */
.L_x_69:
[----:B------:R-:W-:Y:S05]  /*3040*/  BSYNC B1 ;  /* 0x0000000000017941 */ /* 0x000fea0003800000 */
.L_x_68:
        /* <DEDUP_REMOVED lines=10> */
.L_x_71:
[----:B------:R-:W-:Y:S05]  /*30f0*/  BSYNC B1 ;  /* 0x0000000000017941 */ /* 0x000fea0003800000 */
.L_x_70:
        /* <DEDUP_REMOVED lines=10> */
.L_x_73:
[----:B------:R-:W-:Y:S05]  /*31a0*/  BSYNC B1 ;  /* 0x0000000000017941 */ /* 0x000fea0003800000 */
.L_x_72:
        /* <DEDUP_REMOVED lines=9> */
.L_x_75:
[----:B------:R-:W-:Y:S05]  /*3240*/  BSYNC B1 ;  /* 0x0000000000017941 */ /* 0x000fea0003800000 */
.L_x_74:
        /* <DEDUP_REMOVED lines=9> */
.L_x_77:
[----:B------:R-:W-:Y:S05]  /*32e0*/  BSYNC B1 ;  /* 0x0000000000017941 */ /* 0x000fea0003800000 */
.L_x_76:
        /* <DEDUP_REMOVED lines=10> */
.L_x_79:
[----:B------:R-:W-:Y:S05]  /*3390*/  BSYNC B1 ;  /* 0x0000000000017941 */ /* 0x000fea0003800000 */
.L_x_78:
        /* <DEDUP_REMOVED lines=10> */
.L_x_81:
[----:B------:R-:W-:Y:S05]  /*3440*/  BSYNC B1 ;  /* 0x0000000000017941 */ /* 0x000fea0003800000 */
.L_x_80:
        /* <DEDUP_REMOVED lines=9> */
.L_x_83:
[----:B------:R-:W-:Y:S05]  /*34e0*/  BSYNC B1 ;  /* 0x0000000000017941 */ /* 0x000fea0003800000 */
.L_x_82:
        /* <DEDUP_REMOVED lines=9> */
.L_x_85:
[----:B------:R-:W-:Y:S05]  /*3580*/  BSYNC B1 ;  /* 0x0000000000017941 */ /* 0x000fea0003800000 */
.L_x_84:
        /* <DEDUP_REMOVED lines=10> */
.L_x_87:
[----:B------:R-:W-:Y:S05]  /*3630*/  BSYNC B1 ;  /* 0x0000000000017941 */ /* 0x000fea0003800000 */
.L_x_86:
        /* <DEDUP_REMOVED lines=10> */
.L_x_89:
[----:B------:R-:W-:Y:S05]  /*36e0*/  BSYNC B1 ;  /* 0x0000000000017941 */ /* 0x000fea0003800000 */
.L_x_88:
        /* <DEDUP_REMOVED lines=9> */
.L_x_91:
[----:B------:R-:W-:Y:S05]  /*3780*/  BSYNC B1 ;  /* 0x0000000000017941 */ /* 0x000fea0003800000 */
.L_x_90:
        /* <DEDUP_REMOVED lines=9> */
.L_x_93:
[----:B------:R-:W-:Y:S05]  /*3820*/  BSYNC B1 ;  /* 0x0000000000017941 */ /* 0x000fea0003800000 */
.L_x_92:
        /* <DEDUP_REMOVED lines=10> */
.L_x_95:
[----:B------:R-:W-:Y:S05]  /*38d0*/  BSYNC B1 ;  /* 0x0000000000017941 */ /* 0x000fea0003800000 */
.L_x_94:
        /* <DEDUP_REMOVED lines=10> */
.L_x_97:
[----:B------:R-:W-:Y:S05]  /*3980*/  BSYNC B1 ;  /* 0x0000000000017941 */ /* 0x000fea0003800000 */
.L_x_96:
        /* <DEDUP_REMOVED lines=9> */
.L_x_99:
[----:B------:R-:W-:Y:S05]  /*3a20*/  BSYNC B1 ;  /* 0x0000000000017941 */ /* 0x000fea0003800000 */
.L_x_98:
        /* <DEDUP_REMOVED lines=9> */
.L_x_101:
[----:B------:R-:W-:Y:S05]  /*3ac0*/  BSYNC B1 ;  /* 0x0000000000017941 */ /* 0x000fea0003800000 */
.L_x_100:
        /* <DEDUP_REMOVED lines=10> */
.L_x_103:
[----:B------:R-:W-:Y:S05]  /*3b70*/  BSYNC B1 ;  /* 0x0000000000017941 */ /* 0x000fea0003800000 */
.L_x_102:
        /* <DEDUP_REMOVED lines=10> */
.L_x_105:
[----:B------:R-:W-:Y:S05]  /*3c20*/  BSYNC B1 ;  /* 0x0000000000017941 */ /* 0x000fea0003800000 */
.L_x_104:
        /* <DEDUP_REMOVED lines=9> */
.L_x_107:
[----:B------:R-:W-:Y:S05]  /*3cc0*/  BSYNC B1 ;  /* 0x0000000000017941 */ /* 0x000fea0003800000 */
.L_x_106:
        /* <DEDUP_REMOVED lines=9> */
.L_x_109:
[----:B------:R-:W-:Y:S05]  /*3d60*/  BSYNC B1 ;  /* 0x0000000000017941 */ /* 0x000fea0003800000 */
.L_x_108:
        /* <DEDUP_REMOVED lines=10> */
.L_x_111:
[----:B------:R-:W-:Y:S05]  /*3e10*/  BSYNC B1 ;  /* 0x0000000000017941 */ /* 0x000fea0003800000 */
.L_x_110:
        /* <DEDUP_REMOVED lines=10> */
.L_x_113:
[----:B------:R-:W-:Y:S05]  /*3ec0*/  BSYNC B1 ;  /* 0x0000000000017941 */ /* 0x000fea0003800000 */
.L_x_112:
        /* <DEDUP_REMOVED lines=9> */
.L_x_115:
[----:B------:R-:W-:Y:S05]  /*3f60*/  BSYNC B1 ;  /* 0x0000000000017941 */ /* 0x000fea0003800000 */
.L_x_114:
        /* <DEDUP_REMOVED lines=9> */
.L_x_117:
[----:B------:R-:W-:Y:S05]  /*4000*/  BSYNC B1 ;  /* 0x0000000000017941 */ /* 0x000fea0003800000 */
.L_x_116:
        /* <DEDUP_REMOVED lines=10> */
.L_x_119:
[----:B------:R-:W-:Y:S05]  /*40b0*/  BSYNC B1 ;  /* 0x0000000000017941 */ /* 0x000fea0003800000 */
.L_x_118:
        /* <DEDUP_REMOVED lines=10> */
.L_x_121:
[----:B------:R-:W-:Y:S05]  /*4160*/  BSYNC B1 ;  /* 0x0000000000017941 */ /* 0x000fea0003800000 */
.L_x_120:
        /* <DEDUP_REMOVED lines=9> */
.L_x_123:
[----:B------:R-:W-:Y:S05]  /*4200*/  BSYNC B1 ;  /* 0x0000000000017941 */ /* 0x000fea0003800000 */
.L_x_122:
        /* <DEDUP_REMOVED lines=9> */
.L_x_125:
[----:B------:R-:W-:Y:S05]  /*42a0*/  BSYNC B1 ;  /* 0x0000000000017941 */ /* 0x000fea0003800000 */
.L_x_124:
        /* <DEDUP_REMOVED lines=10> */
.L_x_127:
[----:B------:R-:W-:Y:S05]  /*4350*/  BSYNC B1 ;  /* 0x0000000000017941 */ /* 0x000fea0003800000 */
.L_x_126:
        /* <DEDUP_REMOVED lines=10> */
.L_x_129:
[----:B------:R-:W-:Y:S05]  /*4400*/  BSYNC B1 ;  /* 0x0000000000017941 */ /* 0x000fea0003800000 */
.L_x_128:
        /* <DEDUP_REMOVED lines=9> */
.L_x_131:
[----:B------:R-:W-:Y:S05]  /*44a0*/  BSYNC B1 ;  /* 0x0000000000017941 */ /* 0x000fea0003800000 */
.L_x_130:
        /* <DEDUP_REMOVED lines=9> */
.L_x_133:
[----:B------:R-:W-:Y:S05]  /*4540*/  BSYNC B1 ;  /* 0x0000000000017941 */ /* 0x000fea0003800000 */
.L_x_132:
        /* <DEDUP_REMOVED lines=10> */
.L_x_135:
[----:B------:R-:W-:Y:S05]  /*45f0*/  BSYNC B1 ;  /* 0x0000000000017941 */ /* 0x000fea0003800000 */
.L_x_134:
        /* <DEDUP_REMOVED lines=10> */
.L_x_137:
[----:B------:R-:W-:Y:S05]  /*46a0*/  BSYNC B1 ;  /* 0x0000000000017941 */ /* 0x000fea0003800000 */
.L_x_136:
        /* <DEDUP_REMOVED lines=9> */
.L_x_139:
[----:B------:R-:W-:Y:S05]  /*4740*/  BSYNC B1 ;  /* 0x0000000000017941 */ /* 0x000fea0003800000 */
.L_x_138:
        /* <DEDUP_REMOVED lines=9> */
.L_x_141:
[----:B------:R-:W-:Y:S05]  /*47e0*/  BSYNC B1 ;  /* 0x0000000000017941 */ /* 0x000fea0003800000 */
.L_x_140:
        /* <DEDUP_REMOVED lines=10> */
.L_x_143:
[----:B------:R-:W-:Y:S05]  /*4890*/  BSYNC B1 ;  /* 0x0000000000017941 */ /* 0x000fea0003800000 */
.L_x_142:
        /* <DEDUP_REMOVED lines=10> */
.L_x_145:
[----:B------:R-:W-:Y:S05]  /*4940*/  BSYNC B1 ;  /* 0x0000000000017941 */ /* 0x000fea0003800000 */
.L_x_144:
        /* <DEDUP_REMOVED lines=9> */
.L_x_147:
[----:B------:R-:W-:Y:S05]  /*49e0*/  BSYNC B1 ;  /* 0x0000000000017941 */ /* 0x000fea0003800000 */
.L_x_146:
        /* <DEDUP_REMOVED lines=9> */
.L_x_149:
[----:B------:R-:W-:Y:S05]  /*4a80*/  BSYNC B1 ;  /* 0x0000000000017941 */ /* 0x000fea0003800000 */
.L_x_148:
        /* <DEDUP_REMOVED lines=10> */
.L_x_151:
[----:B------:R-:W-:Y:S05]  /*4b30*/  BSYNC B1 ;  /* 0x0000000000017941 */ /* 0x000fea0003800000 */
.L_x_150:
[----:B-----5:R-:W-:Y:S01]  /*4b40*/  HADD2.F32 R5, -RZ, R24.H0_H0 ;  /* 0x20000018ff057230 */ /* 0x020fe20000004100 */
[----:B------:R-:W-:Y:S01]  /*4b50*/  ISETP.GT.AND P0, PT, R4, 0x79, PT ;  /* 0x000000790400780c */ /* 0x000fe20003f04270 */
[----:B------:R-:W-:Y:S01]  /*4b60*/  @P2 IMAD.MOV.U32 R4, RZ, RZ, R10 ;  /* 0x000000ffff042224 */ /* 0x000fe200078e000a */
[----:B------:R-:W-:Y:S02]  /*4b70*/  BSSY B1, `(.L_x_152) ;  /* 0x000000a000017945 */ /* 0x000fe40003800000 */
[----:B------:R-:W-:Y:S01]  /*4b80*/  FMUL R5, R5, R90 ;  /* 0x0000005a05057220 */ /* 0x000fe20000400000 */
[----:B------:R-:W-:-:S03]  /*4b90*/  ISETP.GT.AND P3, PT, R3, RZ, P0 ;  /* 0x000000ff0300720c */ /* 0x000fc60000764270 */
[----:B------:R-:W-:-:S05]  /*4ba0*/  FFMA R5, R84, R23, R5 ;  /* 0x0000001754057223 */ /* 0x000fca0000000005 */
[----:B------:R-:W-:-:S04]  /*4bb0*/  F2FP.F16.F32.PACK_AB R5, RZ, R5 ;  /* 0x00000005ff05723e */ /* 0x000fc800000000ff */
[----:B0-----:R-:W-:Y:S01]  /*4bc0*/  PRMT R14, R5, 0x7610, R14 ;  /* 0x00007610050e7816 */ /* 0x001fe2000000000e */
[----:B------:R-:W-:-:S05]  /*4bd0*/  @P2 IMAD.MOV.U32 R5, RZ, RZ, R11 ;  /* 0x000000ffff052224 */ /* 0x000fca00078e000b */
[----:B------:R0:W-:Y:S01]  /*4be0*/  @P2 STG.E.U16 desc[UR38][R4.64+0xf0], R14 ;  /* 0x0000f00e04002986 */ /* 0x0001e2000c101526 */
[----:B------:R-:W-:Y:S05]  /*4bf0*/  @!P3 BRA `(.L_x_153) ;  /* 0x000000000004b947 */ /* 0x000fea0003800000 */
[----:B------:R0:W5:Y:S02]  /*4c00*/  LDG.E.LTC128B.U16 R24, desc[UR38][R6.64+0xf2] ;  /* 0x0000f22606187981 */ /* 0x000164000c1e1520 */
.L_x_153:
[----:B------:R-:W-:Y:S05]  /*4c10*/  BSYNC B1 ;  /* 0x0000000000017941 */ /* 0x000fea0003800000 */
.L_x_152:
        /* <DEDUP_REMOVED lines=9> */
.L_x_155:
[----:B------:R-:W-:Y:S05]  /*4cb0*/  BSYNC B1 ;  /* 0x0000000000017941 */ /* 0x000fea0003800000 */
.L_x_154:
[----:B-----5:R-:W-:Y:S01]  /*4cc0*/  HADD2.F32 R5, -RZ, R24.H0_H0 ;  /* 0x20000018ff057230 */ /* 0x020fe20000004100 */
[----:B------:R-:W-:Y:S01]  /*4cd0*/  ISETP.GT.AND P0, PT, R3, 0x8, P0 ;  /* 0x000000080300780c */ /* 0x000fe20000704270 */
[----:B0-----:R-:W-:Y:S01]  /*4ce0*/  @P1 IMAD.MOV.U32 R4, RZ, RZ, R12 ;  /* 0x000000ffff041224 */ /* 0x001fe200078e000c */
[----:B------:R-:W-:Y:S02]  /*4cf0*/  BSSY B1, `(.L_x_156) ;  /* 0x0000009000017945 */ /* 0x000fe40003800000 */
[----:B------:R-:W-:-:S04]  /*4d00*/  FMUL R5, R5, R90 ;  /* 0x0000005a05057220 */ /* 0x000fc80000400000 */
[----:B------:R-:W-:-:S05]  /*4d10*/  FFMA R5, R86, R23, R5 ;  /* 0x0000001756057223 */ /* 0x000fca0000000005 */
[----:B------:R-:W-:-:S04]  /*4d20*/  F2FP.F16.F32.PACK_AB R5, RZ, R5 ;  /* 0x00000005ff05723e */ /* 0x000fc800000000ff */
[----:B-1-3--:R-:W-:Y:S01]  /*4d30*/  PRMT R6, R5, 0x7610, R6 ;  /* 0x0000761005067816 */ /* 0x00afe20000000006 */
[----:B------:R-:W-:-:S05]  /*4d40*/  @P1 IMAD.MOV.U32 R5, RZ, RZ, R13 ;  /* 0x000000ffff051224 */ /* 0x000fca00078e000d */
[----:B------:R0:W-:Y:S01]  /*4d50*/  @P1 STG.E.U16 desc[UR38][R4.64+0xf0], R6 ;  /* 0x0000f00604001986 */ /* 0x0001e2000c101526 */
[----:B------:R-:W-:Y:S05]  /*4d60*/  @!P0 BRA `(.L_x_157) ;  /* 0x0000000000048947 */ /* 0x000fea0003800000 */
[----:B------:R1:W5:Y:S02]  /*4d70*/  LDG.E.LTC128B.U16 R24, desc[UR38][R8.64+0xf2] ;  /* 0x0000f22608187981 */ /* 0x000364000c1e1520 */
.L_x_157:
[----:B------:R-:W-:Y:S05]  /*4d80*/  BSYNC B1 ;  /* 0x0000000000017941 */ /* 0x000fea0003800000 */
.L_x_156:
[----:B------:R-:W-:Y:S05]  /*4d90*/  @!P0 BRA `(.L_x_158) ;  /* 0x0000001000e88947 */ /* 0x000fea0003800000 */
[----:B-----5:R-:W-:-:S05]  /*4da0*/  HADD2.F32 R3, -RZ, R24.H0_H0 ;  /* 0x20000018ff037230 */ /* 0x020fca0000004100 */
[----:B0-----:R-:W-:-:S04]  /*4db0*/  FMUL R4, R3, R90 ;  /* 0x0000005a03047220 */ /* 0x001fc80000400000 */
[----:B------:R-:W-:-:S05]  /*4dc0*/  FFMA R4, R87, R23, R4 ;  /* 0x0000001757047223 */ /* 0x000fca0000000004 */
[----:B------:R-:W-:-:S05]  /*4dd0*/  F2FP.F16.F32.PACK_AB R4, RZ, R4 ;  /* 0x00000004ff04723e */ /* 0x000fca00000000ff */
[----:B------:R3:W-:Y:S01]  /*4de0*/  STG.E.U16 desc[UR38][R12.64+0xf2], R4 ;  /* 0x0000f2040c007986 */ /* 0x0007e2000c101526 */
[----:B------:R-:W-:Y:S05]  /*4df0*/  BRA `(.L_x_158) ;  /* 0x0000001000d07947 */ /* 0x000fea0003800000 */
.L_x_33:
[----:B------:R-:W-:Y:S01]  /*4e00*/  ISETP.GT.AND P3, PT, R4, 0x1, PT ;  /* 0x000000010400780c */ /* 0x000fe20003f64270 */
[----:B------:R-:W-:Y:S01]  /*4e10*/  ULDC.64 UR4, c[0x0][0x5c0] ;  /* 0x0001700000047ab9 */ /* 0x000fe20000000a00 */
[-C--:B------:R-:W-:Y:S01]  /*4e20*/  FMUL R24, R24, R23.reuse ;  /* 0x0000001718187220 */ /* 0x080fe20000400000 */
[----:B------:R-:W-:Y:S01]  /*4e30*/  LEA R6, P4, R106, UR4, 0x1 ;  /* 0x000000046a067c11 */ /* 0x000fe2000f8808ff */
[-C--:B------:R-:W-:Y:S01]  /*4e40*/  FMUL R25, R25, R23.reuse ;  /* 0x0000001719197220 */ /* 0x080fe20000400000 */
[----:B------:R-:W-:Y:S01]  /*4e50*/  ISETP.GT.AND P0, PT, R3, RZ, P3 ;  /* 0x000000ff0300720c */ /* 0x000fe20001f04270 */
[-C--:B------:R-:W-:Y:S01]  /*4e60*/  FMUL R26, R26, R23.reuse ;  /* 0x000000171a1a7220 */ /* 0x080fe20000400000 */
[----:B------:R-:W-:Y:S01]  /*4e70*/  F2FP.F16.F32.PACK_AB R24, RZ, R24 ;  /* 0x00000018ff18723e */ /* 0x000fe200000000ff */
[-C--:B------:R-:W-:Y:S01]  /*4e80*/  FMUL R27, R27, R23.reuse ;  /* 0x000000171b1b7220 */ /* 0x080fe20000400000 */
[----:B------:R-:W-:Y:S01]  /*4e90*/  LEA.HI.X R7, R106, UR5, R103, 0x1, P4 ;  /* 0x000000056a077c11 */ /* 0x000fe2000a0f0c67 */
[----:B------:R-:W-:Y:S01]  /*4ea0*/  FMUL R28, R28, R23 ;  /* 0x000000171c1c7220 */ /* 0x000fe20000400000 */
[----:B------:R-:W-:Y:S01]  /*4eb0*/  F2FP.F16.F32.PACK_AB R25, RZ, R25 ;  /* 0x00000019ff19723e */ /* 0x000fe200000000ff */
[-C--:B------:R-:W-:Y:S01]  /*4ec0*/  FMUL R29, R29, R23.reuse ;  /* 0x000000171d1d7220 */ /* 0x080fe20000400000 */
[----:B------:R-:W-:Y:S01]  /*4ed0*/  ISETP.GT.AND P2, PT, R3, 0x8, P2 ;  /* 0x000000080300780c */ /* 0x000fe20001744270 */
[----:B------:R-:W-:Y:S01]  /*4ee0*/  @P1 STG.E.U16 desc[UR38][R6.64], R24 ;  /* 0x0000001806001986 */ /* 0x000fe2000c101526 */
[----:B------:R-:W-:Y:S01]  /*4ef0*/  ISETP.GT.AND P1, PT, R4, 0x8, PT ;  /* 0x000000080400780c */ /* 0x000fe20003f24270 */
[-C--:B------:R-:W-:Y:S01]  /*4f00*/  FMUL R30, R30, R23.reuse ;  /* 0x000000171e1e7220 */ /* 0x080fe20000400000 */
[C---:B------:R-:W-:Y:S01]  /*4f10*/  SHF.L.U64.HI R5, R91.reuse, 0x1, R92 ;  /* 0x000000015b057819 */ /* 0x040fe2000001025c */
[----:B------:R-:W-:Y:S01]  /*4f20*/  @P0 STG.E.U16 desc[UR38][R6.64+0x2], R25 ;  /* 0x0000021906000986 */ /* 0x000fe2000c101526 */
[----:B------:R-:W-:Y:S01]  /*4f30*/  LEA R8, P5, R91, R6, 0x1 ;  /* 0x000000065b087211 */ /* 0x000fe200078a08ff */
[-C--:B------:R-:W-:Y:S01]  /*4f40*/  FMUL R31, R31, R23.reuse ;  /* 0x000000171f1f7220 */ /* 0x080fe20000400000 */
[----:B------:R-:W-:Y:S01]  /*4f50*/  ISETP.GT.AND P3, PT, R3, 0x8, P3 ;  /* 0x000000080300780c */ /* 0x000fe20001f64270 */
[-C--:B------:R-:W-:Y:S01]  /*4f60*/  FMUL R32, R32, R23.reuse ;  /* 0x0000001720207220 */ /* 0x080fe20000400000 */
[----:B------:R-:W-:Y:S01]  /*4f70*/  ISETP.GT.AND P0, PT, R4, 0x9, PT ;  /* 0x000000090400780c */ /* 0x000fe20003f04270 */
[----:B------:R-:W-:Y:S01]  /*4f80*/  IMAD.X R9, R5, 0x1, R7, P5 ;  /* 0x0000000105097824 */ /* 0x000fe200028e0607 */
[----:B------:R-:W-:Y:S01]  /*4f90*/  ISETP.GT.AND P4, PT, R3, RZ, P1 ;  /* 0x000000ff0300720c */ /* 0x000fe20000f84270 */
[-C--:B------:R-:W-:Y:S01]  /*4fa0*/  FMUL R33, R33, R23.reuse ;  /* 0x0000001721217220 */ /* 0x080fe20000400000 */
[----:B------:R-:W-:Y:S01]  /*4fb0*/  F2FP.F16.F32.PACK_AB R26, RZ, R26 ;  /* 0x0000001aff1a723e */ /* 0x000fe200000000ff */
[-C--:B------:R-:W-:Y:S01]  /*4fc0*/  FMUL R34, R34, R23.reuse ;  /* 0x0000001722227220 */ /* 0x080fe20000400000 */
[----:B------:R-:W-:Y:S01]  /*4fd0*/  ISETP.GT.AND P5, PT, R3, RZ, P0 ;  /* 0x000000ff0300720c */ /* 0x000fe200007a4270 */
[----:B------:R-:W-:Y:S01]  /*4fe0*/  FMUL R35, R35, R23 ;  /* 0x0000001723237220 */ /* 0x000fe20000400000 */
[----:B------:R-:W-:Y:S01]  /*4ff0*/  F2FP.F16.F32.PACK_AB R27, RZ, R27 ;  /* 0x0000001bff1b723e */ /* 0x000fe200000000ff */
[----:B------:R-:W-:Y:S01]  /*5000*/  @P2 STG.E.U16 desc[UR38][R8.64], R26 ;  /* 0x0000001a08002986 */ /* 0x000fe2000c101526 */
[----:B------:R-:W-:Y:S01]  /*5010*/  F2FP.F16.F32.PACK_AB R28, RZ, R28 ;  /* 0x0000001cff1c723e */ /* 0x000fe200000000ff */
[-C--:B------:R-:W-:Y:S01]  /*5020*/  FMUL R36, R36, R23.reuse ;  /* 0x0000001724247220 */ /* 0x080fe20000400000 */
[----:B------:R-:W-:Y:S01]  /*5030*/  ISETP.GT.AND P2, PT, R3, 0x8, P1 ;  /* 0x000000080300780c */ /* 0x000fe20000f44270 */
[----:B------:R-:W-:Y:S01]  /*5040*/  @P3 STG.E.U16 desc[UR38][R8.64+0x2], R27 ;  /* 0x0000021b08003986 */ /* 0x000fe2000c101526 */
[----:B------:R-:W-:Y:S01]  /*5050*/  ISETP.GT.AND P1, PT, R4, 0x10, PT ;  /* 0x000000100400780c */ /* 0x000fe20003f24270 */
[----:B------:R-:W-:Y:S01]  /*5060*/  FMUL R37, R37, R23 ;  /* 0x0000001725257220 */ /* 0x000fe20000400000 */
[----:B------:R-:W-:Y:S01]  /*5070*/  F2FP.F16.F32.PACK_AB R29, RZ, R29 ;  /* 0x0000001dff1d723e */ /* 0x000fe200000000ff */
[----:B------:R-:W-:Y:S01]  /*5080*/  @P4 STG.E.U16 desc[UR38][R6.64+0x10], R28 ;  /* 0x0000101c06004986 */ /* 0x000fe2000c101526 */
[C---:B------:R-:W-:Y:S01]  /*5090*/  ISETP.GT.AND P3, PT, R3.reuse, 0x8, P0 ;  /* 0x000000080300780c */ /* 0x040fe20000764270 */
[-C--:B------:R-:W-:Y:S01]  /*50a0*/  FMUL R38, R38, R23.reuse ;  /* 0x0000001726267220 */ /* 0x080fe20000400000 */
[----:B------:R-:W-:Y:S01]  /*50b0*/  ISETP.GT.AND P0, PT, R4, 0x11, PT ;  /* 0x000000110400780c */ /* 0x000fe20003f04270 */
[----:B------:R-:W-:Y:S01]  /*50c0*/  @P5 STG.E.U16 desc[UR38][R6.64+0x12], R29 ;  /* 0x0000121d06005986 */ /* 0x000fe2000c101526 */
        /* <DEDUP_REMOVED lines=161> */
[----:B------:R-:W-:Y:S01]  /*5ae0*/  FMUL R87, R87, R23 ;  /* 0x0000001757577220 */ /* 0x000fe20000400000 */
[----:B------:R-:W-:-:S02]  /*5af0*/  F2FP.F16.F32.PACK_AB R62, RZ, R62 ;  /* 0x0000003eff3e723e */ /* 0x000fc400000000ff */
[C---:B------:R-:W-:Y:S02]  /*5b00*/  ISETP.GT.AND P5, PT, R3.reuse, RZ, P0 ;  /* 0x000000ff0300720c */ /* 0x040fe400007a4270 */
[----:B------:R-:W-:Y:S01]  /*5b10*/  F2FP.F16.F32.PACK_AB R63, RZ, R63 ;  /* 0x0000003fff3f723e */ /* 0x000fe200000000ff */
[----:B------:R-:W-:Y:S01]  /*5b20*/  @P2 STG.E.U16 desc[UR38][R8.64+0x90], R62 ;  /* 0x0000903e08002986 */ /* 0x000fe2000c101526 */
[----:B------:R-:W-:Y:S02]  /*5b30*/  F2FP.F16.F32.PACK_AB R64, RZ, R64 ;  /* 0x00000040ff40723e */ /* 0x000fe400000000ff */
[C---:B------:R-:W-:Y:S01]  /*5b40*/  ISETP.GT.AND P2, PT, R3.reuse, 0x8, P1 ;  /* 0x000000080300780c */ /* 0x040fe20000f44270 */
[----:B------:R-:W-:Y:S01]  /*5b50*/  @P3 STG.E.U16 desc[UR38][R8.64+0x92], R63 ;  /* 0x0000923f08003986 */ /* 0x000fe2000c101526 */
[----:B------:R-:W-:Y:S02]  /*5b60*/  ISETP.GT.AND P1, PT, R4, 0x58, PT ;  /* 0x000000580400780c */ /* 0x000fe40003f24270 */
[----:B------:R-:W-:Y:S01]  /*5b70*/  F2FP.F16.F32.PACK_AB R65, RZ, R65 ;  /* 0x00000041ff41723e */ /* 0x000fe200000000ff */
[----:B------:R-:W-:Y:S01]  /*5b80*/  @P4 STG.E.U16 desc[UR38][R6.64+0xa0], R64 ;  /* 0x0000a04006004986 */ /* 0x000fe2000c101526 */
[----:B------:R-:W-:-:S02]  /*5b90*/  ISETP.GT.AND P3, PT, R3, 0x8, P0 ;  /* 0x000000080300780c */ /* 0x000fc40000764270 */
[----:B------:R-:W-:Y:S01]  /*5ba0*/  ISETP.GT.AND P0, PT, R4, 0x59, PT ;  /* 0x000000590400780c */ /* 0x000fe20003f04270 */
[----:B------:R-:W-:Y:S01]  /*5bb0*/  @P5 STG.E.U16 desc[UR38][R6.64+0xa2], R65 ;  /* 0x0000a24106005986 */ /* 0x000fe2000c101526 */
[C---:B------:R-:W-:Y:S02]  /*5bc0*/  ISETP.GT.AND P4, PT, R3.reuse, RZ, P1 ;  /* 0x000000ff0300720c */ /* 0x040fe40000f84270 */
[----:B------:R-:W-:Y:S02]  /*5bd0*/  F2FP.F16.F32.PACK_AB R66, RZ, R66 ;  /* 0x00000042ff42723e */ /* 0x000fe400000000ff */
[----:B------:R-:W-:Y:S02]  /*5be0*/  ISETP.GT.AND P5, PT, R3, RZ, P0 ;  /* 0x000000ff0300720c */ /* 0x000fe400007a4270 */
[----:B------:R-:W-:Y:S01]  /*5bf0*/  F2FP.F16.F32.PACK_AB R67, RZ, R67 ;  /* 0x00000043ff43723e */ /* 0x000fe200000000ff */
[----:B------:R-:W-:Y:S01]  /*5c00*/  @P2 STG.E.U16 desc[UR38][R8.64+0xa0], R66 ;  /* 0x0000a04208002986 */ /* 0x000fe2000c101526 */
[----:B------:R-:W-:-:S02]  /*5c10*/  F2FP.F16.F32.PACK_AB R68, RZ, R68 ;  /* 0x00000044ff44723e */ /* 0x000fc400000000ff */
[C---:B------:R-:W-:Y:S01]  /*5c20*/  ISETP.GT.AND P2, PT, R3.reuse, 0x8, P1 ;  /* 0x000000080300780c */ /* 0x040fe20000f44270 */
[----:B------:R-:W-:Y:S01]  /*5c30*/  @P3 STG.E.U16 desc[UR38][R8.64+0xa2], R67 ;  /* 0x0000a24308003986 */ /* 0x000fe2000c101526 */
[C---:B------:R-:W-:Y:S02]  /*5c40*/  ISETP.GT.AND P1, PT, R4.reuse, 0x60, PT ;  /* 0x000000600400780c */ /* 0x040fe40003f24270 */
[----:B------:R-:W-:Y:S01]  /*5c50*/  F2FP.F16.F32.PACK_AB R69, RZ, R69 ;  /* 0x00000045ff45723e */ /* 0x000fe200000000ff */
[----:B------:R-:W-:Y:S01]  /*5c60*/  @P4 STG.E.U16 desc[UR38][R6.64+0xb0], R68 ;  /* 0x0000b04406004986 */ /* 0x000fe2000c101526 */
[C---:B------:R-:W-:Y:S02]  /*5c70*/  ISETP.GT.AND P3, PT, R3.reuse, 0x8, P0 ;  /* 0x000000080300780c */ /* 0x040fe40000764270 */
[----:B------:R-:W-:Y:S01]  /*5c80*/  ISETP.GT.AND P0, PT, R4, 0x61, PT ;  /* 0x000000610400780c */ /* 0x000fe20003f04270 */
[----:B------:R-:W-:Y:S01]  /*5c90*/  @P5 STG.E.U16 desc[UR38][R6.64+0xb2], R69 ;  /* 0x0000b24506005986 */ /* 0x000fe2000c101526 */
[----:B------:R-:W-:-:S02]  /*5ca0*/  ISETP.GT.AND P4, PT, R3, RZ, P1 ;  /* 0x000000ff0300720c */ /* 0x000fc40000f84270 */
[C---:B------:R-:W-:Y:S02]  /*5cb0*/  ISETP.GT.AND P5, PT, R3.reuse, RZ, P0 ;  /* 0x000000ff0300720c */ /* 0x040fe400007a4270 */
[----:B------:R-:W-:Y:S02]  /*5cc0*/  F2FP.F16.F32.PACK_AB R70, RZ, R70 ;  /* 0x00000046ff46723e */ /* 0x000fe400000000ff */
[----:B------:R-:W-:Y:S02]  /*5cd0*/  F2FP.F16.F32.PACK_AB R71, RZ, R71 ;  /* 0x00000047ff47723e */ /* 0x000fe400000000ff */
[----:B------:R-:W-:Y:S01]  /*5ce0*/  F2FP.F16.F32.PACK_AB R72, RZ, R72 ;  /* 0x00000048ff48723e */ /* 0x000fe200000000ff */
[----:B------:R-:W-:Y:S01]  /*5cf0*/  @P2 STG.E.U16 desc[UR38][R8.64+0xb0], R70 ;  /* 0x0000b04608002986 */ /* 0x000fe2000c101526 */
[----:B------:R-:W-:Y:S02]  /*5d00*/  F2FP.F16.F32.PACK_AB R73, RZ, R73 ;  /* 0x00000049ff49723e */ /* 0x000fe400000000ff */
[C---:B------:R-:W-:Y:S01]  /*5d10*/  ISETP.GT.AND P1, PT, R3.reuse, 0x8, P1 ;  /* 0x000000080300780c */ /* 0x040fe20000f24270 */
[----:B------:R-:W-:Y:S01]  /*5d20*/  @P3 STG.E.U16 desc[UR38][R8.64+0xb2], R71 ;  /* 0x0000b24708003986 */ /* 0x000fe2000c101526 */
[----:B------:R-:W-:-:S02]  /*5d30*/  ISETP.GT.AND P2, PT, R3, 0x8, P0 ;  /* 0x000000080300780c */ /* 0x000fc40000744270 */
[C---:B------:R-:W-:Y:S01]  /*5d40*/  ISETP.GT.AND P0, PT, R4.reuse, 0x69, PT ;  /* 0x000000690400780c */ /* 0x040fe20003f04270 */
[----:B------:R-:W-:Y:S01]  /*5d50*/  @P4 STG.E.U16 desc[UR38][R6.64+0xc0], R72 ;  /* 0x0000c04806004986 */ /* 0x000fe2000c101526 */
[----:B------:R-:W-:Y:S02]  /*5d60*/  ISETP.GT.AND P4, PT, R4, 0x68, PT ;  /* 0x000000680400780c */ /* 0x000fe40003f84270 */
[----:B------:R-:W-:Y:S01]  /*5d70*/  F2FP.F16.F32.PACK_AB R74, RZ, R74 ;  /* 0x0000004aff4a723e */ /* 0x000fe200000000ff */
[----:B------:R-:W-:Y:S01]  /*5d80*/  @P5 STG.E.U16 desc[UR38][R6.64+0xc2], R73 ;  /* 0x0000c24906005986 */ /* 0x000fe2000c101526 */
[C---:B------:R-:W-:Y:S02]  /*5d90*/  ISETP.GT.AND P5, PT, R3.reuse, RZ, P4 ;  /* 0x000000ff0300720c */ /* 0x040fe400027a4270 */
[----:B------:R-:W-:Y:S01]  /*5da0*/  ISETP.GT.AND P3, PT, R3, RZ, P0 ;  /* 0x000000ff0300720c */ /* 0x000fe20000764270 */
[----:B------:R-:W-:Y:S01]  /*5db0*/  @P1 STG.E.U16 desc[UR38][R8.64+0xc0], R74 ;  /* 0x0000c04a08001986 */ /* 0x000fe2000c101526 */
[----:B------:R-:W-:-:S02]  /*5dc0*/  F2FP.F16.F32.PACK_AB R75, RZ, R75 ;  /* 0x0000004bff4b723e */ /* 0x000fc400000000ff */
[----:B------:R-:W-:Y:S02]  /*5dd0*/  F2FP.F16.F32.PACK_AB R76, RZ, R76 ;  /* 0x0000004cff4c723e */ /* 0x000fe400000000ff */
[C---:B------:R-:W-:Y:S01]  /*5de0*/  ISETP.GT.AND P4, PT, R3.reuse, 0x8, P4 ;  /* 0x000000080300780c */ /* 0x040fe20002784270 */
[----:B------:R-:W-:Y:S01]  /*5df0*/  @P2 STG.E.U16 desc[UR38][R8.64+0xc2], R75 ;  /* 0x0000c24b08002986 */ /* 0x000fe2000c101526 */
[----:B------:R-:W-:Y:S02]  /*5e00*/  F2FP.F16.F32.PACK_AB R77, RZ, R77 ;  /* 0x0000004dff4d723e */ /* 0x000fe400000000ff */
[C---:B------:R-:W-:Y:S01]  /*5e10*/  ISETP.GT.AND P2, PT, R4.reuse, 0x71, PT ;  /* 0x000000710400780c */ /* 0x040fe20003f44270 */
[----:B------:R-:W-:Y:S01]  /*5e20*/  @P5 STG.E.U16 desc[UR38][R6.64+0xd0], R76 ;  /* 0x0000d04c06005986 */ /* 0x000fe2000c101526 */
[----:B------:R-:W-:Y:S02]  /*5e30*/  ISETP.GT.AND P5, PT, R3, 0x8, P0 ;  /* 0x000000080300780c */ /* 0x000fe400007a4270 */
[C---:B------:R-:W-:Y:S01]  /*5e40*/  ISETP.GT.AND P1, PT, R4.reuse, 0x78, PT ;  /* 0x000000780400780c */ /* 0x040fe20003f24270 */
[----:B------:R-:W-:Y:S01]  /*5e50*/  @P3 STG.E.U16 desc[UR38][R6.64+0xd2], R77 ;  /* 0x0000d24d06003986 */ /* 0x000fe2000c101526 */
[----:B------:R-:W-:-:S02]  /*5e60*/  ISETP.GT.AND P3, PT, R4, 0x70, PT ;  /* 0x000000700400780c */ /* 0x000fc40003f64270 */
[----:B------:R-:W-:Y:S01]  /*5e70*/  ISETP.GT.AND P0, PT, R4, 0x79, PT ;  /* 0x000000790400780c */ /* 0x000fe20003f04270 */
[----:B------:R-:W-:Y:S01]  /*5e80*/  @P4 IMAD.MOV.U32 R4, RZ, RZ, R8 ;  /* 0x000000ffff044224 */ /* 0x000fe200078e0008 */
[----:B------:R-:W-:Y:S01]  /*5e90*/  F2FP.F16.F32.PACK_AB R78, RZ, R78 ;  /* 0x0000004eff4e723e */ /* 0x000fe200000000ff */
[----:B------:R-:W-:Y:S01]  /*5ea0*/  @P4 IMAD.MOV.U32 R5, RZ, RZ, R9 ;  /* 0x000000ffff054224 */ /* 0x000fe200078e0009 */
[----:B------:R-:W-:Y:S02]  /*5eb0*/  F2FP.F16.F32.PACK_AB R79, RZ, R79 ;  /* 0x0000004fff4f723e */ /* 0x000fe400000000ff */
[----:B------:R-:W-:Y:S02]  /*5ec0*/  F2FP.F16.F32.PACK_AB R80, RZ, R80 ;  /* 0x00000050ff50723e */ /* 0x000fe400000000ff */
[----:B------:R0:W-:Y:S01]  /*5ed0*/  @P4 STG.E.U16 desc[UR38][R4.64+0xd0], R78 ;  /* 0x0000d04e04004986 */ /* 0x0001e2000c101526 */
[----:B------:R-:W-:Y:S02]  /*5ee0*/  ISETP.GT.AND P4, PT, R3, RZ, P2 ;  /* 0x000000ff0300720c */ /* 0x000fe40001784270 */
[----:B------:R-:W-:-:S02]  /*5ef0*/  F2FP.F16.F32.PACK_AB R81, RZ, R81 ;  /* 0x00000051ff51723e */ /* 0x000fc400000000ff */
[----:B------:R-:W-:Y:S02]  /*5f00*/  ISETP.GT.AND P2, PT, R3, 0x8, P2 ;  /* 0x000000080300780c */ /* 0x000fe40001744270 */
[----:B------:R-:W-:Y:S02]  /*5f10*/  F2FP.F16.F32.PACK_AB R82, RZ, R82 ;  /* 0x00000052ff52723e */ /* 0x000fe400000000ff */
[----:B------:R-:W-:Y:S02]  /*5f20*/  F2FP.F16.F32.PACK_AB R83, RZ, R83 ;  /* 0x00000053ff53723e */ /* 0x000fe400000000ff */
[----:B------:R-:W-:Y:S01]  /*5f30*/  F2FP.F16.F32.PACK_AB R84, RZ, R84 ;  /* 0x00000054ff54723e */ /* 0x000fe200000000ff */
[----:B0-----:R-:W-:Y:S01]  /*5f40*/  @P5 IMAD.MOV.U32 R4, RZ, RZ, R8 ;  /* 0x000000ffff045224 */ /* 0x001fe200078e0008 */
[----:B------:R-:W-:Y:S01]  /*5f50*/  F2FP.F16.F32.PACK_AB R85, RZ, R85 ;  /* 0x00000055ff55723e */ /* 0x000fe200000000ff */
[----:B------:R-:W-:Y:S01]  /*5f60*/  @P5 IMAD.MOV.U32 R5, RZ, RZ, R9 ;  /* 0x000000ffff055224 */ /* 0x000fe200078e0009 */
[----:B------:R-:W-:-:S02]  /*5f70*/  F2FP.F16.F32.PACK_AB R86, RZ, R86 ;  /* 0x00000056ff56723e */ /* 0x000fc400000000ff */
[----:B------:R-:W-:Y:S02]  /*5f80*/  F2FP.F16.F32.PACK_AB R87, RZ, R87 ;  /* 0x00000057ff57723e */ /* 0x000fe400000000ff */
[----:B------:R0:W-:Y:S01]  /*5f90*/  @P5 STG.E.U16 desc[UR38][R4.64+0xd2], R79 ;  /* 0x0000d24f04005986 */ /* 0x0001e2000c101526 */
[C---:B------:R-:W-:Y:S02]  /*5fa0*/  ISETP.GT.AND P5, PT, R3.reuse, RZ, P3 ;  /* 0x000000ff0300720c */ /* 0x040fe40001fa4270 */
[----:B------:R-:W-:-:S11]  /*5fb0*/  ISETP.GT.AND P3, PT, R3, 0x8, P3 ;  /* 0x000000080300780c */ /* 0x000fd60001f64270 */
[----:B0-----:R-:W-:Y:S02]  /*5fc0*/  @P5 IMAD.MOV.U32 R4, RZ, RZ, R6 ;  /* 0x000000ffff045224 */ /* 0x001fe400078e0006 */
[----:B------:R-:W-:-:S05]  /*5fd0*/  @P5 IMAD.MOV.U32 R5, RZ, RZ, R7 ;  /* 0x000000ffff055224 */ /* 0x000fca00078e0007 */
[----:B------:R0:W-:Y:S01]  /*5fe0*/  @P5 STG.E.U16 desc[UR38][R4.64+0xe0], R80 ;  /* 0x0000e05004005986 */ /* 0x0001e2000c101526 */
[C---:B------:R-:W-:Y:S02]  /*5ff0*/  ISETP.GT.AND P5, PT, R3.reuse, RZ, P0 ;  /* 0x000000ff0300720c */ /* 0x040fe400007a4270 */
[----:B------:R-:W-:Y:S01]  /*6000*/  ISETP.GT.AND P0, PT, R3, 0x8, P0 ;  /* 0x000000080300780c */ /* 0x000fe20000704270 */
[----:B0-----:R-:W-:Y:S02]  /*6010*/  @P4 IMAD.MOV.U32 R4, RZ, RZ, R6 ;  /* 0x000000ffff044224 */ /* 0x001fe400078e0006 */
[----:B------:R-:W-:-:S05]  /*6020*/  @P4 IMAD.MOV.U32 R5, RZ, RZ, R7 ;  /* 0x000000ffff054224 */ /* 0x000fca00078e0007 */
[----:B------:R0:W-:Y:S01]  /*6030*/  @P4 STG.E.U16 desc[UR38][R4.64+0xe2], R81 ;  /* 0x0000e25104004986 */ /* 0x0001e2000c101526 */
[C---:B------:R-:W-:Y:S02]  /*6040*/  ISETP.GT.AND P4, PT, R3.reuse, RZ, P1 ;  /* 0x000000ff0300720c */ /* 0x040fe40000f84270 */
[----:B------:R-:W-:Y:S01]  /*6050*/  ISETP.GT.AND P1, PT, R3, 0x8, P1 ;  /* 0x000000080300780c */ /* 0x000fe20000f24270 */
[----:B0-----:R-:W-:Y:S02]  /*6060*/  @P3 IMAD.MOV.U32 R4, RZ, RZ, R8 ;  /* 0x000000ffff043224 */ /* 0x001fe400078e0008 */
[----:B------:R-:W-:-:S05]  /*6070*/  @P3 IMAD.MOV.U32 R5, RZ, RZ, R9 ;  /* 0x000000ffff053224 */ /* 0x000fca00078e0009 */
[----:B------:R0:W-:Y:S02]  /*6080*/  @P3 STG.E.U16 desc[UR38][R4.64+0xe0], R82 ;  /* 0x0000e05204003986 */ /* 0x0001e4000c101526 */
[----:B0-----:R-:W-:Y:S02]  /*6090*/  @P2 IMAD.MOV.U32 R4, RZ, RZ, R8 ;  /* 0x000000ffff042224 */ /* 0x001fe400078e0008 */
[----:B------:R-:W-:-:S05]  /*60a0*/  @P2 IMAD.MOV.U32 R5, RZ, RZ, R9 ;  /* 0x000000ffff052224 */ /* 0x000fca00078e0009 */
[----:B------:R0:W-:Y:S02]  /*60b0*/  @P2 STG.E.U16 desc[UR38][R4.64+0xe2], R83 ;  /* 0x0000e25304002986 */ /* 0x0001e4000c101526 */
[----:B0-----:R-:W-:Y:S02]  /*60c0*/  @P4 IMAD.MOV.U32 R4, RZ, RZ, R6 ;  /* 0x000000ffff044224 */ /* 0x001fe400078e0006 */
[----:B------:R-:W-:-:S05]  /*60d0*/  @P4 IMAD.MOV.U32 R5, RZ, RZ, R7 ;  /* 0x000000ffff054224 */ /* 0x000fca00078e0007 */
[----:B------:R0:W-:Y:S04]  /*60e0*/  @P4 STG.E.U16 desc[UR38][R4.64+0xf0], R84 ;  /* 0x0000f05404004986 */ /* 0x0001e8000c101526 */
[----:B------:R1:W-:Y:S01]  /*60f0*/  @P5 STG.E.U16 desc[UR38][R6.64+0xf2], R85 ;  /* 0x0000f25506005986 */ /* 0x0003e2000c101526 */
[----:B0-----:R-:W-:Y:S02]  /*6100*/  @P1 IMAD.MOV.U32 R4, RZ, RZ, R8 ;  /* 0x000000ffff041224 */ /* 0x001fe400078e0008 */
[----:B------:R-:W-:-:S05]  /*6110*/  @P1 IMAD.MOV.U32 R5, RZ, RZ, R9 ;  /* 0x000000ffff051224 */ /* 0x000fca00078e0009 */
[----:B------:R1:W-:Y:S04]  /*6120*/  @P1 STG.E.U16 desc[UR38][R4.64+0xf0], R86 ;  /* 0x0000f05604001986 */ /* 0x0003e8000c101526 */
[----:B------:R1:W-:Y:S02]  /*6130*/  @P0 STG.E.U16 desc[UR38][R8.64+0xf2], R87 ;  /* 0x0000f25708000986 */ /* 0x0003e4000c101526 */
.L_x_158:
[----:B------:R-:W-:Y:S05]  /*6140*/  BSYNC B0 ;  /* 0x0000000000007941 */ /* 0x000fea0003800000 */
.L_x_32:
[----:B------:R-:W-:Y:S01]  /*6150*/  IADD3 R16, P0, R16, UR36, RZ ;  /* 0x0000002410107c10 */ /* 0x000fe2000ff1e0ff */
[----:B------:R-:W-:Y:S01]  /*6160*/  ULDC.64 UR4, c[0x0][0x650] ;  /* 0x0001940000047ab9 */ /* 0x000fe20000000a00 */
[----:B------:R-:W-:Y:S01]  /*6170*/  PRMT R3, RZ, 0x7610, R3 ;  /* 0x00007610ff037816 */ /* 0x000fe20000000003 */
[----:B------:R-:W-:Y:S01]  /*6180*/  IMAD.MOV.U32 R100, RZ, RZ, -0x1 ;  /* 0xffffffffff647424 */ /* 0x000fe200078e00ff */
[----:B------:R-:W-:Y:S01]  /*6190*/  IADD3.X R17, R17, UR42, RZ, P0, !PT ;  /* 0x0000002a11117c10 */ /* 0x000fe200087fe4ff */
[----:B------:R-:W-:Y:S01]  /*61a0*/  IMAD.MOV.U32 R101, RZ, RZ, -0x1 ;  /* 0xffffffffff657424 */ /* 0x000fe200078e00ff */
[----:B------:R-:W-:-:S04]  /*61b0*/  ISETP.GE.U32.AND P0, PT, R16, UR4, PT ;  /* 0x0000000410007c0c */ /* 0x000fc8000bf06070 */
[----:B------:R-:W-:-:S13]  /*61c0*/  ISETP.GE.U32.AND.EX P0, PT, R17, UR5, PT, P0 ;  /* 0x0000000511007c0c */ /* 0x000fda000bf06100 */
[----:B------:R-:W-:Y:S05]  /*61d0*/  @P0 BRA `(.L_x_159) ;  /* 0x00000004004c0947 */ /* 0x000fea0003800000 */
[----:B------:R-:W0:Y:S01]  /*61e0*/  LDC.64 R10, c[0x0][0x628] ;  /* 0x00018a00ff0a7b82 */ /* 0x000e220000000a00 */
[----:B---3--:R-:W3:Y:S01]  /*61f0*/  S2R R12, SR_CTAID.X ;  /* 0x00000000000c7919 */ /* 0x008ee20000002500 */
[----:B-12-4-:R-:W-:Y:S02]  /*6200*/  IMAD.MOV.U32 R8, RZ, RZ, R16 ;  /* 0x000000ffff087224 */ /* 0x016fe400078e0010 */
[----:B------:R-:W-:Y:S01]  /*6210*/  IMAD.MOV.U32 R9, RZ, RZ, R17 ;  /* 0x000000ffff097224 */ /* 0x000fe200078e0011 */
[----:B------:R-:W1:Y:S03]  /*6220*/  S2R R20, SR_CTAID.Y ;  /* 0x0000000000147919 */ /* 0x000e660000002600 */
[----:B------:R-:W2:Y:S08]  /*6230*/  LDC R0, c[0x0][0x630] ;  /* 0x00018c00ff007b82 */ /* 0x000eb00000000800 */
[----:B------:R-:W4:Y:S01]  /*6240*/  LDC.64 R14, c[0x0][0x620] ;  /* 0x00018800ff0e7b82 */ /* 0x000f220000000a00 */
[----:B0-----:R-:W-:-:S04]  /*6250*/  ISETP.NE.U32.AND P0, PT, R10, RZ, PT ;  /* 0x000000ff0a00720c */ /* 0x001fc80003f05070 */
[----:B------:R-:W-:-:S13]  /*6260*/  ISETP.NE.AND.EX P0, PT, R11, RZ, PT, P0 ;  /* 0x000000ff0b00720c */ /* 0x000fda0003f05300 */
[----:B-1234-:R-:W-:Y:S05]  /*6270*/  @!P0 BRA `(.L_x_160) ;  /* 0x0000000000288947 */ /* 0x01efea0003800000 */
        /* <DEDUP_REMOVED lines=10> */
.L_x_160:
[-CC-:B------:R-:W-:Y:S01]  /*6320*/  SHF.R.U64 R101, R8, R0.reuse, R9.reuse ;  /* 0x0000000008657219 */ /* 0x180fe20000001209 */
[----:B------:R-:W0:Y:S01]  /*6330*/  LDC.64 R26, c[0x0][0x640] ;  /* 0x00019000ff1a7b82 */ /* 0x000e220000000a00 */
[----:B------:R-:W-:Y:S01]  /*6340*/  SHF.R.U32.HI R0, RZ, R0, R9 ;  /* 0x00000000ff007219 */ /* 0x000fe20000011609 */
[----:B------:R-:W-:Y:S01]  /*6350*/  ULDC UR4, c[0x0][0x150] ;  /* 0x0000540000047ab9 */ /* 0x000fe20000000800 */
[----:B------:R-:W-:Y:S02]  /*6360*/  IADD3 R3, P0, RZ, -R101, RZ ;  /* 0x80000065ff037210 */ /* 0x000fe40007f1e0ff */
[----:B------:R-:W-:-:S03]  /*6370*/  I2FP.F32.U32 R7, R12 ;  /* 0x0000000c00077245 */ /* 0x000fc60000201000 */
[----:B------:R-:W1:Y:S01]  /*6380*/  LDC R6, c[0x0][0x618] ;  /* 0x00018600ff067b82 */ /* 0x000e620000000800 */
[----:B------:R-:W-:Y:S02]  /*6390*/  IMAD.X R5, RZ, RZ, ~R0, P0 ;  /* 0x000000ffff057224 */ /* 0x000fe400000e0e00 */
[----:B------:R-:W-:Y:S01]  /*63a0*/  FMUL R7, R7, UR4 ;  /* 0x0000000407077c20 */ /* 0x000fe20008400000 */
[----:B------:R-:W-:Y:S01]  /*63b0*/  ULDC UR4, c[0x0][0x154] ;  /* 0x0000550000047ab9 */ /* 0x000fe20000000800 */
[-C--:B------:R-:W-:Y:S02]  /*63c0*/  IMAD R0, R5, R14.reuse, RZ ;  /* 0x0000000e05007224 */ /* 0x080fe400078e02ff */
[C---:B------:R-:W-:Y:S01]  /*63d0*/  IMAD.WIDE.U32 R4, R3.reuse, R14, R16 ;  /* 0x0000000e03047225 */ /* 0x040fe200078e0010 */
[----:B------:R-:W2:Y:S01]  /*63e0*/  LDC R8, c[0x0][0x608] ;  /* 0x00018200ff087b82 */ /* 0x000ea20000000800 */
[----:B------:R-:W3:Y:S02]  /*63f0*/  F2I.U32.TRUNC.NTZ R7, R7 ;  /* 0x0000000700077305 */ /* 0x000ee4000020f000 */
[----:B------:R-:W-:Y:S01]  /*6400*/  IMAD R3, R3, R15, R0 ;  /* 0x0000000f03037224 */ /* 0x000fe200078e0200 */
[----:B------:R-:W-:-:S03]  /*6410*/  I2FP.F32.U32 R0, R20 ;  /* 0x0000001400007245 */ /* 0x000fc60000201000 */
[----:B------:R-:W-:Y:S01]  /*6420*/  IMAD.IADD R3, R5, 0x1, R3 ;  /* 0x0000000105037824 */ /* 0x000fe200078e0203 */
[----:B------:R-:W4:Y:S01]  /*6430*/  LDC R11, c[0x0][0x658] ;  /* 0x00019600ff0b7b82 */ /* 0x000f220000000800 */
[----:B0-----:R-:W-:-:S04]  /*6440*/  ISETP.NE.U32.AND P0, PT, R26, RZ, PT ;  /* 0x000000ff1a00720c */ /* 0x001fc80003f05070 */
[----:B------:R-:W-:-:S03]  /*6450*/  ISETP.NE.AND.EX P0, PT, R27, RZ, PT, P0 ;  /* 0x000000ff1b00720c */ /* 0x000fc60003f05300 */
[----:B------:R-:W0:Y:S01]  /*6460*/  LDC R9, c[0x0][0x144] ;  /* 0x00005100ff097b82 */ /* 0x000e220000000800 */
[-C--:B-1----:R-:W-:Y:S01]  /*6470*/  SHF.R.U64 R10, R4, R6.reuse, R3 ;  /* 0x00000006040a7219 */ /* 0x082fe20000001203 */
[----:B---3--:R-:W-:Y:S01]  /*6480*/  IMAD.MOV R7, RZ, RZ, -R7 ;  /* 0x000000ffff077224 */ /* 0x008fe200078e0a07 */
[----:B------:R-:W-:Y:S01]  /*6490*/  SHF.R.U32.HI R3, RZ, R6, R3 ;  /* 0x00000006ff037219 */ /* 0x000fe20000011603 */
[----:B------:R-:W-:-:S04]  /*64a0*/  FMUL R6, R0, UR4 ;  /* 0x0000000400067c20 */ /* 0x000fc80008400000 */
[----:B------:R-:W1:Y:S01]  /*64b0*/  LDC R21, c[0x0][0x148] ;  /* 0x00005200ff157b82 */ /* 0x000e620000000800 */
[----:B------:R3:W0:Y:S01]  /*64c0*/  F2I.U32.TRUNC.NTZ R14, R6 ;  /* 0x00000006000e7305 */ /* 0x000622000020f000 */
[-CC-:B--2---:R-:W-:Y:S02]  /*64d0*/  SHF.R.U64 R13, R10, R8.reuse, R3.reuse ;  /* 0x000000080a0d7219 */ /* 0x184fe40000001203 */
[----:B------:R-:W-:-:S04]  /*64e0*/  SHF.R.U32.HI R0, RZ, R8, R3 ;  /* 0x00000008ff007219 */ /* 0x000fc80000011603 */
[----:B-----5:R-:W2:Y:S01]  /*64f0*/  LDC R24, c[0x0][0x648] ;  /* 0x00019200ff187b82 */ /* 0x020ea20000000800 */
[-CC-:B----4-:R-:W-:Y:S02]  /*6500*/  SHF.R.U64 R15, R13, R11.reuse, R0.reuse ;  /* 0x0000000b0d0f7219 */ /* 0x190fe40000001200 */
[----:B------:R-:W-:-:S03]  /*6510*/  SHF.R.U32.HI R5, RZ, R11, R0 ;  /* 0x0000000bff057219 */ /* 0x000fc60000011600 */
[----:B------:R-:W-:Y:S02]  /*6520*/  IMAD.MOV.U32 R4, RZ, RZ, R15 ;  /* 0x000000ffff047224 */ /* 0x000fe400078e000f */
[----:B------:R-:W4:Y:S01]  /*6530*/  LDC R28, c[0x0][0x638] ;  /* 0x00018e00ff1c7b82 */ /* 0x000f220000000800 */
[----:B0-----:R-:W-:-:S07]  /*6540*/  IMAD R25, R9, R7, R12 ;  /* 0x0000000709197224 */ /* 0x001fce00078e020c */
[----:B------:R-:W0:Y:S08]  /*6550*/  LDC R29, c[0x0][0x610] ;  /* 0x00018400ff1d7b82 */ /* 0x000e300000000800 */
[----:B------:R-:W0:Y:S01]  /*6560*/  LDC R30, c[0x0][0x600] ;  /* 0x00018000ff1e7b82 */ /* 0x000e220000000800 */
[----:B-123--:R-:W-:Y:S05]  /*6570*/  @!P0 BRA `(.L_x_161) ;  /* 0x0000000000288947 */ /* 0x00efea0003800000 */
[----:B------:R-:W1:Y:S02]  /*6580*/  LDC R0, c[0x0][0x64c] ;  /* 0x00019300ff007b82 */ /* 0x000e640000000800 */
[----:B-1----:R-:W-:-:S05]  /*6590*/  IADD3 R3, P0, R15, R0, RZ ;  /* 0x000000000f037210 */ /* 0x002fca0007f1e0ff */
        /* <DEDUP_REMOVED lines=8> */
.L_x_161:
[----:B------:R-:W-:Y:S01]  /*6620*/  ISETP.NE.AND P0, PT, R2, 0x1, PT ;  /* 0x000000010200780c */ /* 0x000fe20003f05270 */
[----:B------:R-:W-:Y:S01]  /*6630*/  IMAD.MOV R14, RZ, RZ, -R14 ;  /* 0x000000ffff0e7224 */ /* 0x000fe200078e0a0e */
[----:B------:R-:W-:Y:S02]  /*6640*/  SHF.R.U64 R3, R4, R24, R5 ;  /* 0x0000001804037219 */ /* 0x000fe40000001205 */
[----:B------:R-:W-:Y:S02]  /*6650*/  LOP3.LUT R0, R13, R98, RZ, 0xc0, !PT ;  /* 0x000000620d007212 */ /* 0x000fe400078ec0ff */
[----:B------:R-:W-:Y:S01]  /*6660*/  LOP3.LUT R10, R10, R97, RZ, 0xc0, !PT ;  /* 0x000000610a0a7212 */ /* 0x000fe200078ec0ff */
[----:B------:R-:W-:Y:S02]  /*6670*/  IMAD.MOV R4, RZ, RZ, -R3 ;  /* 0x000000ffff047224 */ /* 0x000fe400078e0a03 */
[----:B------:R-:W-:Y:S02]  /*6680*/  IMAD R0, R93, R3, R0 ;  /* 0x000000035d007224 */ /* 0x000fe400078e0200 */
[----:B----4-:R-:W-:-:S02]  /*6690*/  IMAD R3, R4, R28, R15 ;  /* 0x0000001c04037224 */ /* 0x010fc400078e020f */
[----:B------:R-:W-:Y:S02]  /*66a0*/  @P0 IMAD R25, R21, R14, R20 ;  /* 0x0000000e15190224 */ /* 0x000fe400078e0214 */
[----:B0-----:R-:W-:Y:S02]  /*66b0*/  IMAD R5, R3, R30, R10 ;  /* 0x0000001e03057224 */ /* 0x001fe400078e020a */
[----:B------:R-:W-:Y:S02]  /*66c0*/  IMAD R0, R0, R29, R25 ;  /* 0x0000001d00007224 */ /* 0x000fe400078e0219 */
[----:B------:R-:W-:-:S03]  /*66d0*/  IMAD.MOV.U32 R4, RZ, RZ, 0x1 ;  /* 0x00000001ff047424 */ /* 0x000fc600078e00ff */
[----:B------:R-:W-:Y:S02]  /*66e0*/  SEL R100, R5, R0, !P0 ;  /* 0x0000000005647207 */ /* 0x000fe40004000000 */
[----:B------:R-:W-:Y:S02]  /*66f0*/  PRMT R3, R4, 0x7610, R3 ;  /* 0x0000761004037816 */ /* 0x000fe40000000003 */
[----:B------:R-:W-:-:S07]  /*6700*/  SEL R0, R0, R5, !P0 ;  /* 0x0000000500007207 */ /* 0x000fce0004000000 */
.L_x_159:
[----:B------:R-:W-:Y:S01]  /*6710*/  UIADD3 UR41, UR43, UR41, URZ ;  /* 0x000000292b297290 */ /* 0x000fe2000fffe03f */
[----:B------:R-:W-:Y:S01]  /*6720*/  LOP3.LUT P0, RZ, R3, 0xff, RZ, 0xc0, !PT ;  /* 0x000000ff03ff7812 */ /* 0x000fe2000780c0ff */
[----:B------:R-:W-:Y:S02]  /*6730*/  IMAD.MOV.U32 R103, RZ, RZ, R0 ;  /* 0x000000ffff677224 */ /* 0x000fe400078e0000 */
[----:B------:R-:W-:Y:S02]  /*6740*/  USHF.R.U32.HI UR4, URZ, 0x1, UR41 ;  /* 0x000000013f047899 */ /* 0x000fe40008011629 */
[----:B------:R-:W-:Y:S02]  /*6750*/  UISETP.GT.U32.AND UP1, UPT, UR41, 0x1, UPT ;  /* 0x000000012900788c */ /* 0x000fe4000bf24070 */
[----:B------:R-:W-:Y:S02]  /*6760*/  ULOP3.LUT UR4, UR4, 0x1, URZ, 0xc0, !UPT ;  /* 0x0000000104047892 */ /* 0x000fe4000f8ec03f */
[----:B------:R-:W-:-:S02]  /*6770*/  UISETP.LT.U32.AND UP1, UPT, UR43, 0x2, UP1 ;  /* 0x000000022b00788c */ /* 0x000fc40008f21070 */
[----:B------:R-:W-:Y:S02]  /*6780*/  UISETP.NE.U32.AND UP0, UPT, UR4, 0x1, UPT ;  /* 0x000000010400788c */ /* 0x000fe4000bf05070 */
[----:B------:R-:W-:Y:S02]  /*6790*/  USEL UR5, URZ, 0x1, !UP1 ;  /* 0x000000013f057887 */ /* 0x000fe4000c800000 */
[----:B------:R-:W-:Y:S02]  /*67a0*/  UISETP.GT.U32.AND UP0, UPT, UR43, 0x1, !UP0 ;  /* 0x000000012b00788c */ /* 0x000fe4000c704070 */
[----:B------:R-:W-:Y:S02]  /*67b0*/  ULOP3.LUT UR41, UR41, 0x1, URZ, 0xc0, !UPT ;  /* 0x0000000129297892 */ /* 0x000fe4000f8ec03f */
[----:B------:R-:W-:-:S04]  /*67c0*/  USEL UR4, URZ, 0x1, !UP0 ;  /* 0x000000013f047887 */ /* 0x000fc8000c000000 */
[----:B------:R-:W-:Y:S01]  /*67d0*/  ULOP3.LUT UR40, UR4, UR40, UR5, 0x96, !UPT ;  /* 0x0000002804287292 */ /* 0x000fe2000f8e9605 */
[----:B------:R-:W-:Y:S11]  /*67e0*/  @P0 BRA `(.L_x_162) ;  /* 0xffffffac001c0947 */ /* 0x000ff6000383ffff */
[----:B------:R-:W-:Y:S05]  /*67f0*/  EXIT ;  /* 0x000000000000794d */ /* 0x000fea0003800000 */
.L_x_7:
        /* <DEDUP_REMOVED lines=26> */
.L_x_164:
[----:B------:R-:W0:Y:S01]  /*69a0*/  LDC.64 R28, c[0x0][0x640] ;  /* 0x00019000ff1c7b82 */ /* 0x000e220000000a00 */
[-CC-:B------:R-:W-:Y:S01]  /*69b0*/  SHF.R.U64 R22, R14, R6.reuse, R15.reuse ;  /* 0x000000060e167219 */ /* 0x180fe2000000120f */
[----:B------:R-:W-:Y:S01]  /*69c0*/  IMAD.MOV.U32 R30, RZ, RZ, 0x1 ;  /* 0x00000001ff1e7424 */ /* 0x000fe200078e00ff */
[----:B------:R-:W-:Y:S02]  /*69d0*/  SHF.R.U32.HI R6, RZ, R6, R15 ;  /* 0x00000006ff067219 */ /* 0x000fe4000001160f */
[----:B------:R-:W-:-:S03]  /*69e0*/  IADD3 R13, P0, RZ, -R22, RZ ;  /* 0x80000016ff0d7210 */ /* 0x000fc60007f1e0ff */
[----:B------:R-:W1:Y:S02]  /*69f0*/  LDC R12, c[0x0][0x618] ;  /* 0x00018600ff0c7b82 */ /* 0x000e640000000800 */
[----:B------:R-:W-:-:S04]  /*6a00*/  IMAD.X R11, RZ, RZ, ~R6, P0 ;  /* 0x000000ffff0b7224 */ /* 0x000fc800000e0e06 */
[-C--:B------:R-:W-:Y:S02]  /*6a10*/  IMAD R6, R11, R24.reuse, RZ ;  /* 0x000000180b067224 */ /* 0x080fe400078e02ff */
[----:B------:R-:W2:Y:S01]  /*6a20*/  LDC R14, c[0x0][0x608] ;  /* 0x00018200ff0e7b82 */ /* 0x000ea20000000800 */
[----:B------:R-:W-:-:S04]  /*6a30*/  IMAD.WIDE.U32 R10, R13, R24, R16 ;  /* 0x000000180d0a7225 */ /* 0x000fc800078e0010 */
[----:B------:R-:W-:-:S03]  /*6a40*/  IMAD R13, R13, R25, R6 ;  /* 0x000000190d0d7224 */ /* 0x000fc600078e0206 */
[----:B------:R-:W3:Y:S01]  /*6a50*/  LDC R27, c[0x0][0x658] ;  /* 0x00019600ff1b7b82 */ /* 0x000ee20000000800 */
[----:B------:R-:W-:Y:S01]  /*6a60*/  IMAD.IADD R11, R11, 0x1, R13 ;  /* 0x000000010b0b7824 */ /* 0x000fe200078e020d */
[----:B0-----:R-:W-:-:S04]  /*6a70*/  ISETP.NE.U32.AND P0, PT, R28, RZ, PT ;  /* 0x000000ff1c00720c */ /* 0x001fc80003f05070 */
[----:B------:R-:W-:Y:S02]  /*6a80*/  ISETP.NE.AND.EX P0, PT, R29, RZ, PT, P0 ;  /* 0x000000ff1d00720c */ /* 0x000fe40003f05300 */
[----:B------:R-:W0:Y:S01]  /*6a90*/  LDC R20, c[0x0][0x600] ;  /* 0x00018000ff147b82 */ /* 0x000e220000000800 */
[-CC-:B-1----:R-:W-:Y:S01]  /*6aa0*/  SHF.R.U64 R8, R10, R12.reuse, R11.reuse ;  /* 0x0000000c0a087219 */ /* 0x182fe2000000120b */
[----:B------:R-:W-:Y:S01]  /*6ab0*/  IMAD.MOV.U32 R10, RZ, RZ, -0x1 ;  /* 0xffffffffff0a7424 */ /* 0x000fe200078e00ff */
[----:B------:R-:W-:-:S05]  /*6ac0*/  SHF.R.U32.HI R11, RZ, R12, R11 ;  /* 0x0000000cff0b7219 */ /* 0x000fca000001160b */
[----:B------:R-:W1:Y:S01]  /*6ad0*/  LDC R24, c[0x0][0x648] ;  /* 0x00019200ff187b82 */ /* 0x000e620000000800 */
[-CC-:B--2---:R-:W-:Y:S02]  /*6ae0*/  SHF.R.U64 R21, R8, R14.reuse, R11.reuse ;  /* 0x0000000e08157219 */ /* 0x184fe4000000120b */
[----:B------:R-:W-:-:S05]  /*6af0*/  SHF.R.U32.HI R6, RZ, R14, R11 ;  /* 0x0000000eff067219 */ /* 0x000fca000001160b */
[----:B------:R-:W2:Y:S01]  /*6b00*/  LDC R26, c[0x0][0x638] ;  /* 0x00018e00ff1a7b82 */ /* 0x000ea20000000800 */
[-C--:B---3--:R-:W-:Y:S02]  /*6b10*/  SHF.L.U32 R10, R10, R27.reuse, RZ ;  /* 0x0000001b0a0a7219 */ /* 0x088fe400000006ff */
[-CC-:B------:R-:W-:Y:S02]  /*6b20*/  SHF.R.U64 R25, R21, R27.reuse, R6.reuse ;  /* 0x0000001b15197219 */ /* 0x180fe40000001206 */
[----:B------:R-:W-:Y:S02]  /*6b30*/  LOP3.LUT R32, RZ, R10, RZ, 0x33, !PT ;  /* 0x0000000aff207212 */ /* 0x000fe400078e33ff */
[----:B------:R-:W-:Y:S01]  /*6b40*/  SHF.R.U32.HI R11, RZ, R27, R6 ;  /* 0x0000001bff0b7219 */ /* 0x000fe20000011606 */
[----:B------:R-:W3:Y:S01]  /*6b50*/  LDC R31, c[0x0][0x610] ;  /* 0x00018400ff1f7b82 */ /* 0x000ee20000000800 */
[----:B------:R-:W-:Y:S01]  /*6b60*/  IMAD.MOV.U32 R10, RZ, RZ, R25 ;  /* 0x000000ffff0a7224 */ /* 0x000fe200078e0019 */
[----:B------:R-:W-:Y:S06]  /*6b70*/  @!P0 BRA `(.L_x_165) ;  /* 0x0000000000288947 */ /* 0x000fec0003800000 */
        /* <DEDUP_REMOVED lines=10> */
.L_x_165:
[----:B------:R-:W-:Y:S02]  /*6c20*/  ISETP.NE.AND P0, PT, R2, 0x1, PT ;  /* 0x000000010200780c */ /* 0x000fe40003f05270 */
[----:B-1----:R-:W-:Y:S01]  /*6c30*/  SHF.R.U64 R6, R10, R24, R11 ;  /* 0x000000180a067219 */ /* 0x002fe2000000120b */
[----:B0-----:R-:W-:Y:S01]  /*6c40*/  VIADD R11, R20, 0xffffffff ;  /* 0xffffffff140b7836 */ /* 0x001fe20000000000 */
[----:B------:R-:W-:Y:S02]  /*6c50*/  SHF.L.U32 R30, R30, R27, RZ ;  /* 0x0000001b1e1e7219 */ /* 0x000fe400000006ff */
[----:B------:R-:W-:Y:S01]  /*6c60*/  LOP3.LUT R5, R21, R32, RZ, 0xc0, !PT ;  /* 0x0000002015057212 */ /* 0x000fe200078ec0ff */
[----:B------:R-:W-:-:S04]  /*6c70*/  IMAD.MOV R10, RZ, RZ, -R6 ;  /* 0x000000ffff0a7224 */ /* 0x000fc800078e0a06 */
[----:B------:R-:W-:Y:S01]  /*6c80*/  IMAD R6, R30, R6, R5 ;  /* 0x000000061e067224 */ /* 0x000fe200078e0205 */
[----:B------:R-:W-:Y:S01]  /*6c90*/  LOP3.LUT R5, R8, R11, RZ, 0xc0, !PT ;  /* 0x0000000b08057212 */ /* 0x000fe200078ec0ff */
[----:B------:R-:W-:Y:S02]  /*6ca0*/  @P0 IMAD R7, R9, R23, R4 ;  /* 0x0000001709070224 */ /* 0x000fe400078e0204 */
[----:B--2---:R-:W-:Y:S02]  /*6cb0*/  IMAD R4, R10, R26, R25 ;  /* 0x0000001a0a047224 */ /* 0x004fe400078e0219 */
[----:B---3--:R-:W-:Y:S02]  /*6cc0*/  IMAD R7, R6, R31, R7 ;  /* 0x0000001f06077224 */ /* 0x008fe400078e0207 */
[----:B------:R-:W-:Y:S02]  /*6cd0*/  IMAD R4, R4, R20, R5 ;  /* 0x0000001404047224 */ /* 0x000fe400078e0205 */
[----:B------:R-:W-:-:S02]  /*6ce0*/  IMAD.MOV.U32 R8, RZ, RZ, 0x1 ;  /* 0x00000001ff087424 */ /* 0x000fc400078e00ff */
[----:B------:R-:W-:Y:S01]  /*6cf0*/  IMAD.MOV.U32 R6, RZ, RZ, R22 ;  /* 0x000000ffff067224 */ /* 0x000fe200078e0016 */
[----:B------:R-:W-:Y:S02]  /*6d00*/  SEL R20, R4, R7, !P0 ;  /* 0x0000000704147207 */ /* 0x000fe40004000000 */
[----:B------:R-:W-:-:S07]  /*6d10*/  SEL R21, R7, R4, !P0 ;  /* 0x0000000407157207 */ /* 0x000fce0004000000 */
.L_x_163:
[----:B------:R-:W-:-:S08]  /*6d20*/  NOP ;  /* 0x0000000000007918 */ /* 0x000fd00000000000 */
[----:B------:R-:W0:-:S00]  /*6d30*/  USETMAXREG.DEALLOC.CTAPOOL 0x28 ;  /* 0x00000028000079c8 */ /* 0x000e0000080e0500 */
[----:B0-----:R-:W-:-:S13]  /*6d40*/  ISETP.NE.AND P0, PT, R3, RZ, PT ;  /* 0x000000ff0300720c */ /* 0x001fda0003f05270 */
[----:B------:R-:W-:Y:S05]  /*6d50*/  @P0 EXIT ;  /* 0x000000000000094d */ /* 0x000fea0003800000 */
[----:B------:R-:W-:Y:S01]  /*6d60*/  LOP3.LUT P0, RZ, R8, 0xff, RZ, 0xc0, !PT ;  /* 0x000000ff08ff7812 */ /* 0x000fe2000780c0ff */
[----:B------:R-:W-:Y:S02]  /*6d70*/  IMAD.MOV.U32 R3, RZ, RZ, 0x1 ;  /* 0x00000001ff037424 */ /* 0x000fe400078e00ff */
[----:B------:R-:W-:-:S10]  /*6d80*/  IMAD.MOV.U32 R8, RZ, RZ, RZ ;  /* 0x000000ffff087224 */ /* 0x000fd400078e00ff */
[----:B------:R-:W-:Y:S05]  /*6d90*/  @!P0 BRA `(.L_x_166) ;  /* 0x0000000c002c8947 */ /* 0x000fea0003800000 */
[----:B------:R-:W0:Y:S01]  /*6da0*/  LDC R3, c[0x0][0x28c] ;  /* 0x0000a300ff037b82 */ /* 0x000e220000000800 */
[----:B------:R-:W1:Y:S01]  /*6db0*/  S2R R12, SR_CgaCtaId ;  /* 0x00000000000c7919 */ /* 0x000e620000008800 */
[----:B------:R-:W-:Y:S01]  /*6dc0*/  ULDC UR5, c[0x0][0x658] ;  /* 0x0001960000057ab9 */ /* 0x000fe20000000800 */
[----:B------:R-:W-:Y:S01]  /*6dd0*/  UMOV UR6, 0xffffffff ;  /* 0xffffffff00067882 */ /* 0x000fe20000000000 */
[----:B------:R-:W-:Y:S01]  /*6de0*/  BSSY B0, `(.L_x_166) ;  /* 0x00000c6000007945 */ /* 0x000fe20003800000 */
[----:B------:R-:W-:Y:S01]  /*6df0*/  USHF.L.U32 UR6, UR6, UR5, URZ ;  /* 0x0000000506067299 */ /* 0x000fe2000800063f */
[----:B------:R-:W-:Y:S01]  /*6e00*/  IMAD.MOV.U32 R10, RZ, RZ, 0x1 ;  /* 0x00000001ff0a7424 */ /* 0x000fe200078e00ff */
[----:B------:R-:W-:Y:S01]  /*6e10*/  LOP3.LUT R19, R18, 0x2, RZ, 0xfc, !PT ;  /* 0x0000000212137812 */ /* 0x000fe200078efcff */
[----:B------:R-:W-:Y:S01]  /*6e20*/  IMAD.MOV.U32 R8, RZ, RZ, RZ ;  /* 0x000000ffff087224 */ /* 0x000fe200078e00ff */
[----:B------:R-:W-:Y:S01]  /*6e30*/  ULDC UR4, c[0x0][0x600] ;  /* 0x0001800000047ab9 */ /* 0x000fe20000000800 */
[----:B------:R-:W-:Y:S01]  /*6e40*/  UMOV UR7, 0x1 ;  /* 0x0000000100077882 */ /* 0x000fe20000000000 */
[----:B------:R-:W-:-:S02]  /*6e50*/  UIADD3 UR15, UR4, -0x1, URZ ;  /* 0xffffffff040f7890 */ /* 0x000fc4000fffe03f */
[----:B------:R-:W-:Y:S02]  /*6e60*/  USHF.L.U32 UR17, UR7, UR5, URZ ;  /* 0x0000000507117299 */ /* 0x000fe4000800063f */
[----:B------:R-:W-:Y:S01]  /*6e70*/  ULOP3.LUT UR16, URZ, UR6, URZ, 0x33, !UPT ;  /* 0x000000063f107292 */ /* 0x000fe2000f8e333f */
[----:B------:R-:W-:Y:S01]  /*6e80*/  ULDC.64 UR20, c[0x0][0x198] ;  /* 0x0000660000147ab9 */ /* 0x000fe20000000a00 */
[----:B0-----:R-:W-:-:S05]  /*6e90*/  VIADD R3, R3, 0x3f ;  /* 0x0000003f03037836 */ /* 0x001fca0000000000 */
[----:B------:R-:W-:-:S04]  /*6ea0*/  SHF.R.S32.HI R4, RZ, 0x1f, R3 ;  /* 0x0000001fff047819 */ /* 0x000fc80000011403 */
[----:B------:R-:W-:Y:S01]  /*6eb0*/  LEA.HI R4, R4, R3, RZ, 0x6 ;  /* 0x0000000304047211 */ /* 0x000fe200078f30ff */
[C---:B-1----:R-:W-:Y:S02]  /*6ec0*/  IMAD.SHL.U32 R11, R12.reuse, 0x20, RZ ;  /* 0x000000200c0b7824 */ /* 0x042fe400078e00ff */
[----:B------:R-:W-:Y:S01]  /*6ed0*/  IMAD.SHL.U32 R12, R12, 0x800, RZ ;  /* 0x000008000c0c7824 */ /* 0x000fe200078e00ff */
[----:B------:R-:W-:Y:S01]  /*6ee0*/  SHF.R.S32.HI R9, RZ, 0x6, R4 ;  /* 0x00000006ff097819 */ /* 0x000fe20000011404 */
[----:B------:R-:W-:Y:S01]  /*6ef0*/  IMAD.MOV.U32 R3, RZ, RZ, 0x1 ;  /* 0x00000001ff037424 */ /* 0x000fe200078e00ff */
[----:B------:R-:W-:Y:S02]  /*6f00*/  LOP3.LUT R11, R11, 0x60, RZ, 0xc0, !PT ;  /* 0x000000600b0b7812 */ /* 0x000fe400078ec0ff */
[----:B------:R-:W-:Y:S01]  /*6f10*/  LOP3.LUT R12, R12, 0x1800, RZ, 0xc0, !PT ;  /* 0x000018000c0c7812 */ /* 0x000fe200078ec0ff */
[----:B------:R-:W-:-:S07]  /*6f20*/  VIADD R13, R9, 0x1 ;  /* 0x00000001090d7836 */ /* 0x000fce0000000000 */
.L_x_177:
[----:B------:R-:W-:-:S03]  /*6f30*/  UMOV UR4, 0xffffffff ;  /* 0xffffffff00047882 */ /* 0x000fc60000000000 */
[----:B------:R-:W-:Y:S05]  /*6f40*/  BRA.DIV UR4, `(.L_x_167) ;  /* 0x0000000e04607947 */ /* 0x000fea000b800000 */
[----:B------:R-:W-:-:S13]  /*6f50*/  ELECT P6, URZ, PT ;  /* 0x00000000003f782f */ /* 0x000fda00038c0000 */
.L_x_186:
[----:B------:R-:W0:Y:S01]  /*6f60*/  LDC R4, c[0x0][0x28c] ;  /* 0x0000a300ff047b82 */ /* 0x000e220000000800 */
[----:B------:R-:W-:Y:S01]  /*6f70*/  BSSY B1, `(.L_x_168) ;  /* 0x0000038000017945 */ /* 0x000fe20003800000 */
[----:B0-----:R-:W-:-:S13]  /*6f80*/  ISETP.LT.OR P6, PT, R4, 0x1, !P6 ;  /* 0x000000010400780c */ /* 0x001fda00077c1670 */
[----:B------:R-:W-:Y:S05]  /*6f90*/  @P6 BRA `(.L_x_169) ;  /* 0x0000000000d46947 */ /* 0x000fea0003800000 */
[----:B------:R-:W-:Y:S02]  /*6fa0*/  IMAD.SHL.U32 R21, R21, 0x80, RZ ;  /* 0x0000008015157824 */ /* 0x000fe400078e00ff */
[----:B------:R-:W-:Y:S02]  /*6fb0*/  IMAD R20, R20, 0x80, R11 ;  /* 0x0000008014147824 */ /* 0x000fe400078e020b */
[----:B------:R-:W-:Y:S02]  /*6fc0*/  IMAD.MOV.U32 R24, RZ, RZ, RZ ;  /* 0x000000ffff187224 */ /* 0x000fe400078e00ff */
[----:B------:R-:W-:Y:S02]  /*6fd0*/  IMAD.MOV.U32 R4, RZ, RZ, R13 ;  /* 0x000000ffff047224 */ /* 0x000fe400078e000d */
[----:B------:R-:W-:Y:S02]  /*6fe0*/  IMAD.MOV.U32 R5, RZ, RZ, R3 ;  /* 0x000000ffff057224 */ /* 0x000fe400078e0003 */
[----:B------:R-:W-:-:S07]  /*6ff0*/  IMAD.MOV.U32 R7, RZ, RZ, R8 ;  /* 0x000000ffff077224 */ /* 0x000fce00078e0008 */
.L_x_172:
[----:B------:R-:W0:Y:S01]  /*7000*/  S2R R15, SR_CgaCtaId ;  /* 0x00000000000f7919 */ /* 0x000e220000008800 */
[----:B------:R-:W-:Y:S02]  /*7010*/  MOV R14, 0x400 ;  /* 0x00000400000e7802 */ /* 0x000fe40000000f00 */
[----:B------:R-:W-:Y:S02]  /*7020*/  ISETP.NE.AND P1, PT, R0, RZ, PT ;  /* 0x000000ff0000720c */ /* 0x000fe40003f25270 */
[----:B0-----:R-:W-:Y:S02]  /*7030*/  LEA R22, R15, R14, 0x18 ;  /* 0x0000000e0f167211 */ /* 0x001fe400078ec0ff */
[----:B------:R-:W-:-:S09]  /*7040*/  SHF.L.U32 R14, R5, 0x1f, RZ ;  /* 0x0000001f050e7819 */ /* 0x000fd200000006ff */
[----:B------:R-:W0:Y:S01]  /*7050*/  @!P1 LDC R15, c[0x0][0x500] ;  /* 0x00014000ff0f9b82 */ /* 0x000e220000000800 */
[----:B------:R-:W-:-:S04]  /*7060*/  IMAD R23, R7, 0x8, R22 ;  /* 0x0000000807177824 */ /* 0x000fc800078e0216 */
[----:B------:R-:W1:Y:S02]  /*7070*/  SYNCS.PHASECHK.TRANS64.TRYWAIT P0, [R23+URZ+0x10], R14 ;  /* 0x0000100e170075a7 */ /* 0x000e64000800017f */
[----:B-1----:R-:W-:Y:S05]  /*7080*/  @!P0 BRA `(.L_x_170) ;  /* 0x0000000c00308947 */ /* 0x002fea0003800000 */
.L_x_187:
[----:B-1----:R-:W-:Y:S01]  /*7090*/  PRMT R14, R19, 0x9910, RZ ;  /* 0x00009910130e7816 */ /* 0x002fe200000000ff */
[----:B0-----:R0:W-:Y:S03]  /*70a0*/  @!P1 SYNCS.ARRIVE.TRANS64 RZ, [R23+URZ], R15 ;  /* 0x0000000f17ff99a7 */ /* 0x0011e6000800003f */
[----:B------:R-:W-:-:S13]  /*70b0*/  ISETP.NE.AND P0, PT, R14, 0x2, PT ;  /* 0x000000020e00780c */ /* 0x000fda0003f05270 */
[----:B0-----:R-:W-:Y:S05]  /*70c0*/  @P0 BRA `(.L_x_171) ;  /* 0x0000000000040947 */ /* 0x001fea0003800000 */
[----:B------:R-:W-:Y:S01]  /*70d0*/  BPT.TRAP 0x1 ;  /* 0x000000040000795c */ /* 0x000fe20000300000 */
.L_x_171:
[----:B------:R-:W-:Y:S01]  /*70e0*/  IMAD R14, R7, 0x2000, R12 ;  /* 0x00002000070e7824 */ /* 0x000fe200078e020c */
[----:B------:R-:W-:Y:S01]  /*70f0*/  R2UR UR9, R23 ;  /* 0x00000000170972ca */ /* 0x000fe200000e0000 */
[--C-:B------:R-:W-:Y:S01]  /*7100*/  IMAD R15, R7, 0x4000, R22.reuse ;  /* 0x00004000070f7824 */ /* 0x100fe200078e0216 */
[----:B------:R-:W-:Y:S01]  /*7110*/  UIADD3 UR4, UP0, UR20, 0xf0, URZ ;  /* 0x000000f014047890 */ /* 0x000fe2000ff1e03f */
[----:B------:R-:W-:Y:S01]  /*7120*/  IMAD R14, R14, 0x2, R22 ;  /* 0x000000020e0e7824 */ /* 0x000fe200078e0216 */
[----:B------:R-:W-:Y:S01]  /*7130*/  R2UR UR11, R21 ;  /* 0x00000000150b72ca */ /* 0x000fe200000e0000 */
[----:B------:R-:W-:Y:S01]  /*7140*/  VIADD R4, R4, 0xffffffff ;  /* 0xffffffff04047836 */ /* 0x000fe20000000000 */
[----:B------:R-:W-:Y:S01]  /*7150*/  R2UR UR5, R15 ;  /* 0x000000000f0572ca */ /* 0x000fe200000e0000 */
[----:B------:R-:W-:Y:S01]  /*7160*/  UIADD3 UR22, UP1, UR20, 0x1f0, URZ ;  /* 0x000001f014167890 */ /* 0x000fe2000ff3e03f */
[----:B------:R-:W-:Y:S01]  /*7170*/  R2UR UR8, R14 ;  /* 0x000000000e0872ca */ /* 0x000fe200000e0000 */
[----:B------:R-:W-:Y:S01]  /*7180*/  VIADD R7, R7, 0x1 ;  /* 0x0000000107077836 */ /* 0x000fe20000000000 */
[----:B------:R-:W-:Y:S01]  /*7190*/  R2UR UR10, R24 ;  /* 0x00000000180a72ca */ /* 0x000fe200000e0000 */
[----:B------:R-:W-:Y:S01]  /*71a0*/  UIADD3.X UR23, URZ, UR21, URZ, UP1, !UPT ;  /* 0x000000153f177290 */ /* 0x000fe20008ffe43f */
[----:B------:R-:W-:Y:S01]  /*71b0*/  R2UR UR12, R6 ;  /* 0x00000000060c72ca */ /* 0x000fe200000e0000 */
[----:B------:R-:W-:Y:S01]  /*71c0*/  UMOV UR6, 0x0 ;  /* 0x0000000000067882 */ /* 0x000fe20000000000 */
[----:B------:R-:W-:Y:S01]  /*71d0*/  R2UR UR18, R20 ;  /* 0x00000000141272ca */ /* 0x000fe200000e0000 */
[----:B------:R-:W-:Y:S01]  /*71e0*/  UMOV UR7, 0x10000000 ;  /* 0x1000000000077882 */ /* 0x000fe20000000000 */
[----:B------:R-:W-:Y:S01]  /*71f0*/  ISETP.GT.AND P1, PT, R4, 0x1, PT ;  /* 0x000000010400780c */ /* 0x000fe20003f24270 */
[----:B------:R-:W-:Y:S01]  /*7200*/  UMOV UR19, 0xf0000 ;  /* 0x000f000000137882 */ /* 0x000fe20000000000 */
[C---:B------:R-:W-:Y:S01]  /*7210*/  ISETP.NE.AND P0, PT, R7.reuse, 0x2, PT ;  /* 0x000000020700780c */ /* 0x040fe20003f05270 */
[----:B------:R-:W-:Y:S01]  /*7220*/  UIADD3 UR13, UR5, 0x100, URZ ;  /* 0x00000100050d7890 */ /* 0x000fe2000fffe03f */
[----:B------:R-:W-:Y:S01]  /*7230*/  VIADD R24, R24, 0x40 ;  /* 0x0000004018187836 */ /* 0x000fe20000000000 */
[----:B------:R-:W-:Y:S01]  /*7240*/  UIADD3.X UR5, URZ, UR21, URZ, UP0, !UPT ;  /* 0x000000153f057290 */ /* 0x000fe200087fe43f */
[----:B------:R-:W-:Y:S01]  /*7250*/  SEL R14, RZ, 0x1, P0 ;  /* 0x00000001ff0e7807 */ /* 0x000fe20000000000 */
[----:B------:R-:W-:Y:S01]  /*7260*/  UIADD3 UR14, UR8, 0x8100, URZ ;  /* 0x00008100080e7890 */ /* 0x000fe2000fffe03f */
[----:B------:R-:W-:-:S02]  /*7270*/  SEL R7, R7, RZ, P0 ;  /* 0x000000ff07077207 */ /* 0x000fc40000000000 */
[----:B------:R-:W-:Y:S01]  /*7280*/  UMOV UR8, UR13 ;  /* 0x0000000d00087c82 */ /* 0x000fe20008000000 */
[----:B------:R-:W-:-:S03]  /*7290*/  LOP3.LUT R5, R5, R14, RZ, 0x3c, !PT ;  /* 0x0000000e05057212 */ /* 0x000fc600078e3cff */
[----:B------:R0:W-:Y:S02]  /*72a0*/  UTMALDG.3D [UR8], [UR4], desc[UR6] ;  /* 0x00000608040075b4 */ /* 0x0001e40008011000 */
[----:B0-----:R-:W-:Y:S01]  /*72b0*/  UMOV UR8, UR14 ;  /* 0x0000000e00087c82 */ /* 0x001fe20008000000 */
[----:B------:R-:W-:Y:S02]  /*72c0*/  UMOV UR11, UR18 ;  /* 0x00000012000b7c82 */ /* 0x000fe40008000000 */
[----:B------:R0:W-:Y:S02]  /*72d0*/  UTMALDG.3D.MULTICAST [UR8], [UR22], UR19, desc[UR6] ;  /* 0x00000608160073b4 */ /* 0x0001e40008011813 */
[----:B0-----:R-:W-:Y:S05]  /*72e0*/  @P1 BRA `(.L_x_172) ;  /* 0xfffffffc00441947 */ /* 0x001fea000383ffff */
.L_x_169:
[----:B------:R-:W-:Y:S05]  /*72f0*/  BSYNC B1 ;  /* 0x0000000000017941 */ /* 0x000fea0003800000 */
.L_x_168:
[----:B------:R-:W-:Y:S01]  /*7300*/  LOP3.LUT P1, RZ, R10, 0xff, RZ, 0xc0, !PT ;  /* 0x000000ff0aff7812 */ /* 0x000fe2000782c0ff */
[----:B------:R-:W-:Y:S01]  /*7310*/  IMAD.IADD R8, R9, 0x1, R8 ;  /* 0x0000000109087824 */ /* 0x000fe200078e0208 */
[----:B------:R-:W-:Y:S01]  /*7320*/  IADD3 R16, P2, R16, UR36, RZ ;  /* 0x0000002410107c10 */ /* 0x000fe2000ff5e0ff */
[----:B------:R-:W-:Y:S01]  /*7330*/  ULDC.64 UR4, c[0x0][0x650] ;  /* 0x0001940000047ab9 */ /* 0x000fe20000000a00 */
[----:B------:R-:W-:Y:S01]  /*7340*/  BSSY B1, `(.L_x_173) ;  /* 0x000006d000017945 */ /* 0x000fe20003800000 */
[----:B------:R-:W-:Y:S01]  /*7350*/  IMAD.MOV.U32 R21, RZ, RZ, -0x1 ;  /* 0xffffffffff157424 */ /* 0x000fe200078e00ff */
[----:B------:R-:W-:Y:S01]  /*7360*/  SHF.R.U32.HI R4, RZ, 0x1, R8 ;  /* 0x00000001ff047819 */ /* 0x000fe20000011608 */
[----:B------:R-:W-:Y:S01]  /*7370*/  IMAD.MOV.U32 R20, RZ, RZ, -0x1 ;  /* 0xffffffffff147424 */ /* 0x000fe200078e00ff */
[----:B------:R-:W-:Y:S02]  /*7380*/  ISETP.GT.U32.AND P0, PT, R8, 0x1, PT ;  /* 0x000000010800780c */ /* 0x000fe40003f04070 */
[----:B------:R-:W-:-:S02]  /*7390*/  LOP3.LUT R4, R4, 0x1, RZ, 0xc0, !PT ;  /* 0x0000000104047812 */ /* 0x000fc400078ec0ff */
[----:B------:R-:W-:Y:S01]  /*73a0*/  ISETP.LT.U32.AND P0, PT, R9, 0x2, P0 ;  /* 0x000000020900780c */ /* 0x000fe20000701070 */
[----:B------:R-:W0:Y:S01]  /*73b0*/  @P1 S2R R6, SR_CgaCtaId ;  /* 0x0000000000061919 */ /* 0x000e220000008800 */
[----:B------:R-:W-:Y:S02]  /*73c0*/  @P1 MOV R5, 0x400 ;  /* 0x0000040000051802 */ /* 0x000fe40000000f00 */
[----:B------:R-:W-:Y:S02]  /*73d0*/  IADD3.X R17, R17, UR42, RZ, P2, !PT ;  /* 0x0000002a11117c10 */ /* 0x000fe400097fe4ff */
[----:B------:R-:W-:Y:S02]  /*73e0*/  ISETP.GE.U32.AND P2, PT, R16, UR4, PT ;  /* 0x0000000410007c0c */ /* 0x000fe4000bf46070 */
[----:B------:R-:W-:Y:S02]  /*73f0*/  LOP3.LUT R8, R8, 0x1, RZ, 0xc0, !PT ;  /* 0x0000000108087812 */ /* 0x000fe400078ec0ff */
[----:B------:R-:W-:-:S02]  /*7400*/  PRMT R10, RZ, 0x7610, R10 ;  /* 0x00007610ff0a7816 */ /* 0x000fc4000000000a */
[----:B0-----:R-:W-:Y:S01]  /*7410*/  @P1 LEA R5, R6, R5, 0x18 ;  /* 0x0000000506051211 */ /* 0x001fe200078ec0ff */
[----:B------:R-:W-:-:S03]  /*7420*/  IMAD.MOV.U32 R6, RZ, RZ, -0x1 ;  /* 0xffffffffff067424 */ /* 0x000fc600078e00ff */
[----:B------:R0:W-:Y:S01]  /*7430*/  @P1 SYNCS.ARRIVE.TRANS64.A1T0 RZ, [R5+URZ+0x38], RZ ;  /* 0x000038ff05ff19a7 */ /* 0x0001e2000810003f */
[----:B------:R-:W-:Y:S02]  /*7440*/  ISETP.NE.U32.AND P1, PT, R4, 0x1, PT ;  /* 0x000000010400780c */ /* 0x000fe40003f25070 */
[----:B------:R-:W-:Y:S02]  /*7450*/  SEL R4, RZ, 0x1, !P0 ;  /* 0x00000001ff047807 */ /* 0x000fe40004000000 */
[----:B------:R-:W-:Y:S02]  /*7460*/  ISETP.GE.U32.AND.EX P0, PT, R17, UR5, PT, P2 ;  /* 0x0000000511007c0c */ /* 0x000fe4000bf06120 */
[----:B------:R-:W-:-:S04]  /*7470*/  ISETP.GT.U32.AND P1, PT, R9, 0x1, !P1 ;  /* 0x000000010900780c */ /* 0x000fc80004f24070 */
[----:B0-----:R-:W-:-:S04]  /*7480*/  SEL R5, RZ, 0x1, !P1 ;  /* 0x00000001ff057807 */ /* 0x001fc80004800000 */
[--C-:B------:R-:W-:Y:S02]  /*7490*/  LOP3.LUT R3, R5, R3, R4.reuse, 0x96, !PT ;  /* 0x0000000305037212 */ /* 0x100fe400078e9604 */
[----:B------:R-:W-:Y:S01]  /*74a0*/  PRMT R4, RZ, 0x7610, R4 ;  /* 0x00007610ff047816 */ /* 0x000fe20000000004 */
[----:B------:R-:W-:Y:S06]  /*74b0*/  @P0 BRA `(.L_x_174) ;  /* 0x0000000400540947 */ /* 0x000fec0003800000 */
[----:B------:R-:W0:Y:S01]  /*74c0*/  S2R R15, SR_CTAID.X ;  /* 0x00000000000f7919 */ /* 0x000e220000002500 */
[----:B------:R-:W-:Y:S01]  /*74d0*/  ULDC.64 UR4, c[0x0][0x628] ;  /* 0x00018a0000047ab9 */ /* 0x000fe20000000a00 */
[----:B------:R-:W-:Y:S01]  /*74e0*/  ULDC UR7, c[0x0][0x630] ;  /* 0x00018c0000077ab9 */ /* 0x000fe20000000800 */
[----:B------:R-:W-:Y:S01]  /*74f0*/  ISETP.NE.U32.AND P0, PT, RZ, UR4, PT ;  /* 0x00000004ff007c0c */ /* 0x000fe2000bf05070 */
[----:B------:R-:W1:Y:S01]  /*7500*/  S2R R20, SR_CTAID.Y ;  /* 0x0000000000147919 */ /* 0x000e620000002600 */
[----:B------:R-:W-:Y:S01]  /*7510*/  ULDC UR8, c[0x0][0x150] ;  /* 0x0000540000087ab9 */ /* 0x000fe20000000800 */
[----:B------:R-:W-:Y:S01]  /*7520*/  IMAD.MOV.U32 R4, RZ, RZ, R16 ;  /* 0x000000ffff047224 */ /* 0x000fe200078e0010 */
[----:B------:R-:W-:Y:S01]  /*7530*/  ISETP.NE.AND.EX P0, PT, RZ, UR5, PT, P0 ;  /* 0x00000005ff007c0c */ /* 0x000fe2000bf05300 */
[----:B------:R-:W-:Y:S01]  /*7540*/  IMAD.MOV.U32 R5, RZ, RZ, R17 ;  /* 0x000000ffff057224 */ /* 0x000fe200078e0011 */
[----:B0-----:R-:W-:-:S11]  /*7550*/  I2FP.F32.U32 R22, R15 ;  /* 0x0000000f00167245 */ /* 0x001fd60000201000 */
[----:B------:R-:W-:Y:S05]  /*7560*/  @!P0 BRA `(.L_x_175) ;  /* 0x0000000000288947 */ /* 0x000fea0003800000 */
[----:B------:R-:W-:Y:S02]  /*7570*/  ULDC UR6, c[0x0][0x634] ;  /* 0x00018d0000067ab9 */ /* 0x000fe40000000800 */
[----:B------:R-:W-:-:S05]  /*7580*/  IADD3 R5, P0, R16, UR6, RZ ;  /* 0x0000000610057c10 */ /* 0x000fca000ff1e0ff */
[----:B------:R-:W-:-:S04]  /*7590*/  IMAD.X R21, RZ, RZ, R17, P0 ;  /* 0x000000ffff157224 */ /* 0x000fc800000e0611 */
[----:B------:R-:W-:-:S04]  /*75a0*/  IMAD.WIDE.U32 R6, R21, UR4, RZ ;  /* 0x0000000415067c25 */ /* 0x000fc8000f8e00ff */
[----:B------:R-:W-:-:S04]  /*75b0*/  IMAD.WIDE.U32 R6, P0, R5, UR5, R6 ;  /* 0x0000000505067c25 */ /* 0x000fc8000f800006 */
[----:B------:R-:W-:-:S04]  /*75c0*/  IMAD.WIDE.U32 R4, R5, UR4, RZ ;  /* 0x0000000405047c25 */ /* 0x000fc8000f8e00ff */
[----:B------:R-:W-:Y:S01]  /*75d0*/  IMAD.MOV.U32 R4, RZ, RZ, R7 ;  /* 0x000000ffff047224 */ /* 0x000fe200078e0007 */
[----:B------:R-:W-:Y:S01]  /*75e0*/  IADD3 RZ, P1, R5, R6, RZ ;  /* 0x0000000605ff7210 */ /* 0x000fe20007f3e0ff */
[----:B------:R-:W-:-:S04]  /*75f0*/  IMAD.X R5, RZ, RZ, RZ, P0 ;  /* 0x000000ffff057224 */ /* 0x000fc800000e06ff */
[----:B------:R-:W-:-:S08]  /*7600*/  IMAD.WIDE.U32.X R4, R21, UR5, R4, P1 ;  /* 0x0000000515047c25 */ /* 0x000fd000088e0404 */
.L_x_175:
[--C-:B------:R-:W-:Y:S01]  /*7610*/  SHF.R.U64 R14, R4, UR7, R5.reuse ;  /* 0x00000007040e7c19 */ /* 0x100fe20008001205 */
[----:B------:R-:W-:Y:S01]  /*7620*/  FMUL R22, R22, UR8 ;  /* 0x0000000816167c20 */ /* 0x000fe20008400000 */
[----:B------:R-:W-:Y:S01]  /*7630*/  SHF.R.U32.HI R4, RZ, UR7, R5 ;  /* 0x00000007ff047c19 */ /* 0x000fe20008011605 */
[----:B------:R-:W0:Y:S01]  /*7640*/  LDC R6, c[0x0][0x144] ;  /* 0x00005100ff067b82 */ /* 0x000e220000000800 */
[----:B------:R-:W-:Y:S01]  /*7650*/  IADD3 R5, P0, RZ, -R14, RZ ;  /* 0x8000000eff057210 */ /* 0x000fe20007f1e0ff */
[----:B------:R-:W-:Y:S01]  /*7660*/  ULDC UR6, c[0x0][0x154] ;  /* 0x0000550000067ab9 */ /* 0x000fe20000000800 */
[----:B-1----:R-:W-:Y:S01]  /*7670*/  I2FP.F32.U32 R7, R20 ;  /* 0x0000001400077245 */ /* 0x002fe20000201000 */
[----:B------:R-:W1:Y:S01]  /*7680*/  F2I.U32.TRUNC.NTZ R22, R22 ;  /* 0x0000001600167305 */ /* 0x000e62000020f000 */
[----:B------:R-:W-:Y:S01]  /*7690*/  ULDC.64 UR4, c[0x0][0x620] ;  /* 0x0001880000047ab9 */ /* 0x000fe20000000a00 */
[----:B------:R-:W-:Y:S01]  /*76a0*/  IMAD.X R4, RZ, RZ, ~R4, P0 ;  /* 0x000000ffff047224 */ /* 0x000fe200000e0e04 */
[----:B------:R-:W-:Y:S01]  /*76b0*/  ISETP.NE.AND P2, PT, R2, 0x1, PT ;  /* 0x000000010200780c */ /* 0x000fe20003f45270 */
[----:B------:R-:W-:Y:S01]  /*76c0*/  FMUL R23, R7, UR6 ;  /* 0x0000000607177c20 */ /* 0x000fe20008400000 */
[----:B------:R-:W2:Y:S01]  /*76d0*/  LDC R25, c[0x0][0x148] ;  /* 0x00005200ff197b82 */ /* 0x000ea20000000800 */
[----:B------:R-:W-:Y:S01]  /*76e0*/  IMAD R4, R4, UR4, RZ ;  /* 0x0000000404047c24 */ /* 0x000fe2000f8e02ff */
[----:B------:R-:W-:-:S02]  /*76f0*/  ULDC.64 UR6, c[0x0][0x640] ;  /* 0x0001900000067ab9 */ /* 0x000fc40000000a00 */
[----:B------:R-:W-:Y:S01]  /*7700*/  ISETP.NE.U32.AND P0, PT, RZ, UR6, PT ;  /* 0x00000006ff007c0c */ /* 0x000fe2000bf05070 */
[----:B------:R-:W3:Y:S01]  /*7710*/  F2I.U32.TRUNC.NTZ R23, R23 ;  /* 0x0000001700177305 */ /* 0x000ee2000020f000 */
[C---:B------:R-:W-:Y:S02]  /*7720*/  IMAD R7, R5.reuse, UR5, R4 ;  /* 0x0000000505077c24 */ /* 0x040fe4000f8e0204 */
[----:B------:R-:W-:Y:S01]  /*7730*/  IMAD.WIDE.U32 R4, R5, UR4, R16 ;  /* 0x0000000405047c25 */ /* 0x000fe2000f8e0010 */
[----:B------:R-:W-:Y:S01]  /*7740*/  ULDC UR4, c[0x0][0x618] ;  /* 0x0001860000047ab9 */ /* 0x000fe20000000800 */
[----:B------:R-:W-:Y:S02]  /*7750*/  ISETP.NE.AND.EX P0, PT, RZ, UR7, PT, P0 ;  /* 0x00000007ff007c0c */ /* 0x000fe4000bf05300 */
[----:B------:R-:W-:Y:S02]  /*7760*/  IMAD.IADD R5, R5, 0x1, R7 ;  /* 0x0000000105057824 */ /* 0x000fe400078e0207 */
[----:B-1----:R-:W-:-:S03]  /*7770*/  IMAD.MOV R22, RZ, RZ, -R22 ;  /* 0x000000ffff167224 */ /* 0x002fc600078e0a16 */
[----:B------:R-:W-:Y:S01]  /*7780*/  SHF.R.U64 R21, R4, UR4, R5 ;  /* 0x0000000404157c19 */ /* 0x000fe20008001205 */
[----:B0-----:R-:W-:Y:S01]  /*7790*/  IMAD R15, R6, R22, R15 ;  /* 0x00000016060f7224 */ /* 0x001fe200078e020f */
[----:B------:R-:W-:Y:S01]  /*77a0*/  SHF.R.U32.HI R4, RZ, UR4, R5 ;  /* 0x00000004ff047c19 */ /* 0x000fe20008011605 */
[----:B------:R-:W-:Y:S01]  /*77b0*/  ULDC UR4, c[0x0][0x608] ;  /* 0x0001820000047ab9 */ /* 0x000fe20000000800 */
[----:B---3--:R-:W-:Y:S02]  /*77c0*/  IMAD.MOV R6, RZ, RZ, -R23 ;  /* 0x000000ffff067224 */ /* 0x008fe400078e0a17 */
[--C-:B------:R-:W-:Y:S02]  /*77d0*/  SHF.R.U64 R22, R21, UR4, R4.reuse ;  /* 0x0000000415167c19 */ /* 0x100fe40008001204 */
[----:B------:R-:W-:Y:S01]  /*77e0*/  SHF.R.U32.HI R5, RZ, UR4, R4 ;  /* 0x00000004ff057c19 */ /* 0x000fe20008011604 */
[----:B------:R-:W-:Y:S01]  /*77f0*/  ULDC UR4, c[0x0][0x658] ;  /* 0x0001960000047ab9 */ /* 0x000fe20000000800 */
[----:B--2---:R-:W-:-:S02]  /*7800*/  @P2 IMAD R15, R25, R6, R20 ;  /* 0x00000006190f2224 */ /* 0x004fc400078e0214 */
[--C-:B------:R-:W-:Y:S02]  /*7810*/  SHF.R.U64 R20, R22, UR4, R5.reuse ;  /* 0x0000000416147c19 */ /* 0x100fe40008001205 */
[----:B------:R-:W-:-:S03]  /*7820*/  SHF.R.U32.HI R23, RZ, UR4, R5 ;  /* 0x00000004ff177c19 */ /* 0x000fc60008011605 */
[----:B------:R-:W-:Y:S02]  /*7830*/  IMAD.MOV.U32 R6, RZ, RZ, R20 ;  /* 0x000000ffff067224 */ /* 0x000fe400078e0014 */
[----:B------:R-:W-:Y:S01]  /*7840*/  IMAD.MOV.U32 R5, RZ, RZ, R23 ;  /* 0x000000ffff057224 */ /* 0x000fe200078e0017 */
[----:B------:R-:W-:Y:S06]  /*7850*/  @!P0 BRA `(.L_x_176) ;  /* 0x00000000002c8947 */ /* 0x000fec0003800000 */
        /* <DEDUP_REMOVED lines=9> */
[----:B------:R-:W-:-:S04]  /*78f0*/  IMAD.WIDE.U32.X R4, R23, UR7, R4, P1 ;  /* 0x0000000717047c25 */ /* 0x000fc800088e0404 */
[----:B------:R-:W-:-:S07]  /*7900*/  IMAD.MOV.U32 R6, RZ, RZ, R4 ;  /* 0x000000ffff067224 */ /* 0x000fce00078e0004 */
.L_x_176:
[----:B------:R-:W-:Y:S01]  /*7910*/  ULDC UR4, c[0x0][0x648] ;  /* 0x0001920000047ab9 */ /* 0x000fe20000000800 */
[----:B------:R-:W-:Y:S01]  /*7920*/  LOP3.LUT R4, R22, UR16, RZ, 0xc0, !PT ;  /* 0x0000001016047c12 */ /* 0x000fe2000f8ec0ff */
[----:B------:R-:W-:Y:S01]  /*7930*/  ULDC UR5, c[0x0][0x610] ;  /* 0x0001840000057ab9 */ /* 0x000fe20000000800 */
[----:B------:R-:W-:Y:S01]  /*7940*/  SHF.R.U64 R5, R6, UR4, R5 ;  /* 0x0000000406057c19 */ /* 0x000fe20008001205 */
[----:B------:R-:W-:Y:S01]  /*7950*/  ULDC UR4, c[0x0][0x638] ;  /* 0x00018e0000047ab9 */ /* 0x000fe20000000800 */
[----:B------:R-:W-:-:S03]  /*7960*/  LOP3.LUT R21, R21, UR15, RZ, 0xc0, !PT ;  /* 0x0000000f15157c12 */ /* 0x000fc6000f8ec0ff */
[----:B------:R-:W-:Y:S02]  /*7970*/  IMAD.MOV R7, RZ, RZ, -R5 ;  /* 0x000000ffff077224 */ /* 0x000fe400078e0a05 */
[----:B------:R-:W-:Y:S02]  /*7980*/  IMAD R4, R5, UR17, R4 ;  /* 0x0000001105047c24 */ /* 0x000fe4000f8e0204 */
[----:B------:R-:W-:Y:S01]  /*7990*/  IMAD R20, R7, UR4, R20 ;  /* 0x0000000407147c24 */ /* 0x000fe2000f8e0214 */
[----:B------:R-:W-:Y:S01]  /*79a0*/  ULDC UR4, c[0x0][0x600] ;  /* 0x0001800000047ab9 */ /* 0x000fe20000000800 */
[----:B------:R-:W-:Y:S02]  /*79b0*/  IMAD R15, R4, UR5, R15 ;  /* 0x00000005040f7c24 */ /* 0x000fe4000f8e020f */
[----:B------:R-:W-:Y:S02]  /*79c0*/  IMAD R6, R20, UR4, R21 ;  /* 0x0000000414067c24 */ /* 0x000fe4000f8e0215 */
[----:B------:R-:W-:-:S03]  /*79d0*/  IMAD.MOV.U32 R4, RZ, RZ, 0x1 ;  /* 0x00000001ff047424 */ /* 0x000fc600078e00ff */
[----:B------:R-:W-:Y:S02]  /*79e0*/  SEL R20, R6, R15, !P2 ;  /* 0x0000000f06147207 */ /* 0x000fe40005000000 */
[----:B------:R-:W-:Y:S01]  /*79f0*/  SEL R21, R15, R6, !P2 ;  /* 0x000000060f157207 */ /* 0x000fe20005000000 */
[----:B------:R-:W-:-:S07]  /*7a00*/  IMAD.MOV.U32 R6, RZ, RZ, R14 ;  /* 0x000000ffff067224 */ /* 0x000fce00078e000e */
.L_x_174:
[----:B------:R-:W-:Y:S05]  /*7a10*/  BSYNC B1 ;  /* 0x0000000000017941 */ /* 0x000fea0003800000 */
.L_x_173:
[----:B------:R-:W-:-:S13]  /*7a20*/  LOP3.LUT P0, RZ, R4, 0xff, RZ, 0xc0, !PT ;  /* 0x000000ff04ff7812 */ /* 0x000fda000780c0ff */
[----:B------:R-:W-:Y:S05]  /*7a30*/  @P0 BRA `(.L_x_177) ;  /* 0xfffffff4003c0947 */ /* 0x000fea000383ffff */
[----:B------:R-:W-:Y:S05]  /*7a40*/  BSYNC B0 ;  /* 0x0000000000007941 */ /* 0x000fea0003800000 */
.L_x_166:
[----:B------:R-:W-:-:S03]  /*7a50*/  UMOV UR4, 0xffffffff ;  /* 0xffffffff00047882 */ /* 0x000fc60000000000 */
[----:B------:R-:W-:Y:S05]  /*7a60*/  BRA.DIV UR4, `(.L_x_178) ;  /* 0x0000000204cc7947 */ /* 0x000fea000b800000 */
[----:B------:R-:W-:-:S13]  /*7a70*/  ELECT P6, URZ, PT ;  /* 0x00000000003f782f */ /* 0x000fda00038c0000 */
.L_x_190:
[----:B------:R-:W-:Y:S04]  /*7a80*/  BSSY B0, `(.L_x_179) ;  /* 0x0000019000007945 */ /* 0x000fe80003800000 */
[----:B------:R-:W-:Y:S05]  /*7a90*/  @!P6 BRA `(.L_x_180) ;  /* 0x00000000005ce947 */ /* 0x000fea0003800000 */
[----:B------:R-:W-:-:S04]  /*7aa0*/  LOP3.LUT R18, R18, 0x2, RZ, 0xfc, !PT ;  /* 0x0000000212127812 */ /* 0x000fc800078efcff */
[----:B------:R-:W-:-:S13]  /*7ab0*/  ISETP.NE.AND P0, PT, R18, 0x3, PT ;  /* 0x000000031200780c */ /* 0x000fda0003f05270 */
[----:B------:R-:W-:Y:S05]  /*7ac0*/  @!P0 BRA `(.L_x_181) ;  /* 0x0000000000048947 */ /* 0x000fea0003800000 */
[----:B------:R-:W-:Y:S01]  /*7ad0*/  BPT.TRAP 0x1 ;  /* 0x000000040000795c */ /* 0x000fe20000300000 */
.L_x_181:
[----:B------:R-:W0:Y:S01]  /*7ae0*/  S2R R5, SR_CgaCtaId ;  /* 0x0000000000057919 */ /* 0x000e220000008800 */
[----:B------:R-:W-:Y:S02]  /*7af0*/  MOV R0, 0x400 ;  /* 0x0000040000007802 */ /* 0x000fe40000000f00 */
[----:B------:R-:W-:Y:S02]  /*7b00*/  SHF.L.U32 R2, R3, 0x1f, RZ ;  /* 0x0000001f03027819 */ /* 0x000fe400000006ff */
[----:B0-----:R-:W-:-:S05]  /*7b10*/  LEA R5, R5, R0, 0x18 ;  /* 0x0000000005057211 */ /* 0x001fca00078ec0ff */
[----:B------:R-:W-:-:S04]  /*7b20*/  VIADD R5, R5, 0x10 ;  /* 0x0000001005057836 */ /* 0x000fc80000000000 */
[C---:B------:R-:W-:Y:S02]  /*7b30*/  IMAD R7, R8.reuse, 0x8, R5 ;  /* 0x0000000808077824 */ /* 0x040fe400078e0205 */
[----:B------:R-:W-:Y:S02]  /*7b40*/  VIADD R8, R8, 0x1 ;  /* 0x0000000108087836 */ /* 0x000fe40000000000 */
[----:B------:R-:W0:Y:S03]  /*7b50*/  SYNCS.PHASECHK.TRANS64.TRYWAIT P0, [R7+URZ], R2 ;  /* 0x00000002070075a7 */ /* 0x000e26000800017f */
[----:B------:R-:W-:-:S04]  /*7b60*/  ISETP.NE.AND P1, PT, R8, 0x2, PT ;  /* 0x000000020800780c */ /* 0x000fc80003f25270 */
[----:B------:R-:W-:Y:S02]  /*7b70*/  SEL R0, RZ, 0x1, P1 ;  /* 0x00000001ff007807 */ /* 0x000fe40000800000 */
[----:B------:R-:W-:Y:S02]  /*7b80*/  SEL R8, R8, RZ, P1 ;  /* 0x000000ff08087207 */ /* 0x000fe40000800000 */
[----:B------:R-:W-:Y:S01]  /*7b90*/  LOP3.LUT R0, R3, R0, RZ, 0x3c, !PT ;  /* 0x0000000003007212 */ /* 0x000fe200078e3cff */
[----:B0-----:R-:W-:Y:S06]  /*7ba0*/  @!P0 BRA `(.L_x_182) ;  /* 0x00000000009c8947 */ /* 0x001fec0003800000 */
.L_x_191:
[----:B------:R-:W-:Y:S01]  /*7bb0*/  IMAD R5, R8, 0x8, R5 ;  /* 0x0000000808057824 */ /* 0x000fe200078e0205 */
[----:B------:R-:W-:-:S07]  /*7bc0*/  SHF.L.U32 R0, R0, 0x1f, RZ ;  /* 0x0000001f00007819 */ /* 0x000fce00000006ff */
.L_x_183:
[----:B-1----:R1:W2:Y:S02]  /*7bd0*/  SYNCS.PHASECHK.TRANS64.TRYWAIT P0, [R5+URZ], R0 ;  /* 0x00000000050075a7 */ /* 0x0022a4000800017f */
[----:B--2---:R-:W-:Y:S05]  /*7be0*/  @!P0 NANOSLEEP.SYNCS 0x989680 ;  /* 0x009896800000895d */ /* 0x004fea0003900000 */
[----:B------:R-:W2:Y:S02]  /*7bf0*/  @!P0 SYNCS.PHASECHK.TRANS64 P0, [R5+URZ], R0 ;  /* 0x00000000050085a7 */ /* 0x000ea4000800007f */
[----:B--2---:R-:W-:Y:S05]  /*7c00*/  @!P0 BRA `(.L_x_183) ;  /* 0xfffffffc00f08947 */ /* 0x004fea000383ffff */
.L_x_180:
[----:B------:R-:W-:Y:S05]  /*7c10*/  BSYNC B0 ;  /* 0x0000000000007941 */ /* 0x000fea0003800000 */
.L_x_179:
[----:B------:R-:W-:Y:S05]  /*7c20*/  EXIT ;  /* 0x000000000000794d */ /* 0x000fea0003800000 */
.L_x_21:
[----:B-1----:R1:W2:Y:S02]  /*7c30*/  SYNCS.PHASECHK.TRANS64.TRYWAIT P1, [R3+URZ], R0 ;  /* 0x00000000030075a7 */ /* 0x0022a4000802017f */
[----:B--2---:R-:W-:Y:S05]  /*7c40*/  @!P1 NANOSLEEP.SYNCS 0x989680 ;  /* 0x009896800000995d */ /* 0x004fea0003900000 */
[----:B------:R-:W2:Y:S02]  /*7c50*/  @!P1 SYNCS.PHASECHK.TRANS64 P1, [R3+URZ], R0 ;  /* 0x00000000030095a7 */ /* 0x000ea4000802007f */
[----:B--2---:R-:W-:Y:S05]  /*7c60*/  @!P1 BRA `(.L_x_21) ;  /* 0xfffffffc00f09947 */ /* 0x004fea000383ffff */
[----:B------:R-:W-:Y:S05]  /*7c70*/  BRA `(.L_x_20) ;  /* 0xffffff9800c47947 */ /* 0x000fea000383ffff */
.L_x_26:
[----:B-1----:R1:W2:Y:S02]  /*7c80*/  SYNCS.PHASECHK.TRANS64.TRYWAIT P1, [R5+URZ], R4 ;  /* 0x00000004050075a7 */ /* 0x0022a4000802017f */
[----:B--2---:R-:W-:Y:S05]  /*7c90*/  @!P1 NANOSLEEP.SYNCS 0x989680 ;  /* 0x009896800000995d */ /* 0x004fea0003900000 */
[----:B------:R-:W2:Y:S02]  /*7ca0*/  @!P1 SYNCS.PHASECHK.TRANS64 P1, [R5+URZ], R4 ;  /* 0x00000004050095a7 */ /* 0x000ea4000802007f */
[----:B--2---:R-:W-:Y:S05]  /*7cb0*/  @!P1 BRA `(.L_x_26) ;  /* 0xfffffffc00f09947 */ /* 0x004fea000383ffff */
[----:B------:R-:W-:Y:S05]  /*7cc0*/  BRA `(.L_x_25) ;  /* 0xffffff9c00a07947 */ /* 0x000fea000383ffff */
.L_x_167:
[----:B------:R-:W-:Y:S01]  /*7cd0*/  BSSY B1, `(.L_x_184) ;  /* 0x0000006000017945 */ /* 0x000fe20003800000 */
[----:B------:R-:W-:-:S07]  /*7ce0*/  IMAD.MOV.U32 R15, RZ, RZ, -0x1 ;  /* 0xffffffffff0f7424 */ /* 0x000fce00078e00ff */
[----:B------:R-:W-:Y:S05]  /*7cf0*/  WARPSYNC.COLLECTIVE R15, `(.L_x_185) ;  /* 0x000000000f0c7348 */ /* 0x000fea0003c00000 */
[----:B------:R-:W-:Y:S02]  /*7d00*/  ELECT P6, UR62, PT ;  /* 0x00000000003e782f */ /* 0x000fe400038c0000 */
[----:B------:R-:W-:Y:S01]  /*7d10*/  MOV R14, UR62 ;  /* 0x0000003e000e7c02 */ /* 0x000fe20008000f00 */
[----:B------:R-:W-:Y:S10]  /*7d20*/  ENDCOLLECTIVE ;  /* 0x000000000000791b */ /* 0x000ff40003800000 */
.L_x_185:
[----:B------:R-:W-:Y:S05]  /*7d30*/  BSYNC B1 ;  /* 0x0000000000017941 */ /* 0x000fea0003800000 */
.L_x_184:
[----:B------:R-:W-:Y:S05]  /*7d40*/  BRA `(.L_x_186) ;  /* 0xfffffff000847947 */ /* 0x000fea000383ffff */
.L_x_170:
[----:B-1----:R1:W2:Y:S02]  /*7d50*/  SYNCS.PHASECHK.TRANS64.TRYWAIT P0, [R23+URZ+0x10], R14 ;  /* 0x0000100e170075a7 */ /* 0x0022a4000800017f */
[----:B--2---:R-:W-:Y:S05]  /*7d60*/  @!P0 NANOSLEEP.SYNCS 0x989680 ;  /* 0x009896800000895d */ /* 0x004fea0003900000 */
[----:B------:R-:W2:Y:S02]  /*7d70*/  @!P0 SYNCS.PHASECHK.TRANS64 P0, [R23+URZ+0x10], R14 ;  /* 0x0000100e170085a7 */ /* 0x000ea4000800007f */
[----:B--2---:R-:W-:Y:S05]  /*7d80*/  @!P0 BRA `(.L_x_170) ;  /* 0xfffffffc00f08947 */ /* 0x004fea000383ffff */
[----:B------:R-:W-:Y:S05]  /*7d90*/  BRA `(.L_x_187) ;  /* 0xfffffff000bc7947 */ /* 0x000fea000383ffff */
.L_x_178:
[----:B------:R-:W-:Y:S01]  /*7da0*/  BSSY B0, `(.L_x_188) ;  /* 0x0000006000007945 */ /* 0x000fe20003800000 */
[----:B------:R-:W-:-:S07]  /*7db0*/  IMAD.MOV.U32 R15, RZ, RZ, -0x1 ;  /* 0xffffffffff0f7424 */ /* 0x000fce00078e00ff */
[----:B------:R-:W-:Y:S05]  /*7dc0*/  WARPSYNC.COLLECTIVE R15, `(.L_x_189) ;  /* 0x000000000f0c7348 */ /* 0x000fea0003c00000 */
[----:B------:R-:W-:Y:S02]  /*7dd0*/  ELECT P6, UR62, PT ;  /* 0x00000000003e782f */ /* 0x000fe400038c0000 */
[----:B------:R-:W-:Y:S01]  /*7de0*/  MOV R14, UR62 ;  /* 0x0000003e000e7c02 */ /* 0x000fe20008000f00 */
[----:B------:R-:W-:Y:S10]  /*7df0*/  ENDCOLLECTIVE ;  /* 0x000000000000791b */ /* 0x000ff40003800000 */
.L_x_189:
[----:B------:R-:W-:Y:S05]  /*7e00*/  BSYNC B0 ;  /* 0x0000000000007941 */ /* 0x000fea0003800000 */
.L_x_188:
[----:B------:R-:W-:Y:S05]  /*7e10*/  BRA `(.L_x_190) ;  /* 0xfffffffc00187947 */ /* 0x000fea000383ffff */
.L_x_182:
[----:B0-----:R0:W1:Y:S02]  /*7e20*/  SYNCS.PHASECHK.TRANS64.TRYWAIT P0, [R7+URZ], R2 ;  /* 0x00000002070075a7 */ /* 0x001064000800017f */
[----:B-1----:R-:W-:Y:S05]  /*7e30*/  @!P0 NANOSLEEP.SYNCS 0x989680 ;  /* 0x009896800000895d */ /* 0x002fea0003900000 */
[----:B------:R-:W1:Y:S02]  /*7e40*/  @!P0 SYNCS.PHASECHK.TRANS64 P0, [R7+URZ], R2 ;  /* 0x00000002070085a7 */ /* 0x000e64000800007f */
[----:B-1----:R-:W-:Y:S05]  /*7e50*/  @!P0 BRA `(.L_x_182) ;  /* 0xfffffffc00f08947 */ /* 0x002fea000383ffff */
[----:B------:R-:W-:Y:S05]  /*7e60*/  BRA `(.L_x_191) ;  /* 0xfffffffc00507947 */ /* 0x000fea000383ffff */
.L_x_192:
[----:B------:R-:W-:-:S00]  /*7e70*/  BRA `(.L_x_192) ;  /* 0xfffffffc00fc7947 */ /* 0x000fc0000383ffff */
[----:B------:R-:W-:-:S00]  /*7e80*/  NOP ;  /* 0x0000000000007918 */ /* 0x000fc00000000000 */
[----:B------:R-:W-:-:S00]  /*7e90*/  NOP ;  /* 0x0000000000007918 */ /* 0x000fc00000000000 */
[----:B------:R-:W-:-:S00]  /*7ea0*/  NOP ;  /* 0x0000000000007918 */ /* 0x000fc00000000000 */
[----:B------:R-:W-:-:S00]  /*7eb0*/  NOP ;  /* 0x0000000000007918 */ /* 0x000fc00000000000 */
[----:B------:R-:W-:-:S00]  /*7ec0*/  NOP ;  /* 0x0000000000007918 */ /* 0x000fc00000000000 */
[----:B------:R-:W-:-:S00]  /*7ed0*/  NOP ;  /* 0x0000000000007918 */ /* 0x000fc00000000000 */
[----:B------:R-:W-:-:S00]  /*7ee0*/  NOP ;  /* 0x0000000000007918 */ /* 0x000fc00000000000 */
[----:B------:R-:W-:-:S00]  /*7ef0*/  NOP ;  /* 0x0000000000007918 */ /* 0x000fc00000000000 */
.L_x_193:


//--------------------- .nv.global.init           --------------------------
	.section	.nv.global.init,"aw",@progbits
.nv.global.init:
	.type		$str$22,@object
	.size		$str$22,($str$23 - $str$22)
$str$22:
        /*0000*/ 	.byte	0x6b, 0x5f, 0x74, 0x69, 0x6c, 0x65, 0x5f, 0x63, 0x6f, 0x75, 0x6e, 0x74, 0x20, 0x3e, 0x3d, 0x20
        /*0010*/ 	.byte	0x31, 0x00
	.type		$str$23,@object
	.size		$str$23,(__unnamed_1 - $str$23)
$str$23:
        /*0012*/ 	.byte	0x2f, 0x74, 0x6d, 0x70, 0x2f, 0x63, 0x75, 0x74, 0x6c, 0x61, 0x73, 0x73, 0x5f, 0x73, 0x77, 0x65
        /*0022*/ 	.byte	0x65, 0x70, 0x5f, 0x73, 0x72, 0x63, 0x2f, 0x69, 0x6e, 0x63, 0x6c, 0x75, 0x64, 0x65, 0x2f, 0x63
        /*0032*/ 	.byte	0x75, 0x74, 0x6c, 0x61, 0x73, 0x73, 0x2f, 0x67, 0x65, 0x6d, 0x6d, 0x2f, 0x63, 0x6f, 0x6c, 0x6c
        /*0042*/ 	.byte	0x65, 0x63, 0x74, 0x69, 0x76, 0x65, 0x2f, 0x73, 0x6d, 0x39, 0x30, 0x5f, 0x6d, 0x6d, 0x61, 0x5f
        /*0052*/ 	.byte	0x74, 0x6d, 0x61, 0x5f, 0x67, 0x6d, 0x6d, 0x61, 0x5f, 0x73, 0x73, 0x5f, 0x77, 0x61, 0x72, 0x70
        /*0062*/ 	.byte	0x73, 0x70, 0x65, 0x63, 0x69, 0x61, 0x6c, 0x69, 0x7a, 0x65, 0x64, 0x2e, 0x68, 0x70, 0x70, 0x00
	.type		__unnamed_1,@object
	.size		__unnamed_1,(.L_0 - __unnamed_1)
__unnamed_1:
        /*0072*/ 	.byte	0x76, 0x6f, 0x69, 0x64, 0x20, 0x63, 0x75, 0x74, 0x6c, 0x61, 0x73, 0x73, 0x3a, 0x3a, 0x67, 0x65
        /* <DEDUP_REMOVED lines=180> */
        /*0bc2*/ 	.byte	0x69, 0x74, 0x79, 0x5d, 0x00
.L_0:


//--------------------- .nv.shared._ZN7cutlass13device_kernelINS_4gemm6kernel13GemmUniversalIN4cute5tupleIJiiiiEEENS1_10collective13CollectiveMmaINS1_34MainloopSm90TmaGmmaWarpSpecializedILi2ENS5_IJNS4_1CILi4EEENSA_ILi1EEESC_EEENS1_35KernelTmaWarpSpecializedCooperativeEEENS5_IJNSA_ILi128EEESG_NSA_ILi64EEEEEENS_6half_tENS5_IJlSC_lEEESJ_SK_NS4_8TiledMMAINS4_8MMA_AtomIJNS4_4SM904GMMA26MMA_64x128x16_F32F16F16_SSILNSO_5MajorE0ELSQ_0ELNSO_7ScaleInE1ELSR_1EEEEEENS4_6LayoutINS5_IJNSA_ILi2EEESC_SC_EEENS5_IJSC_NSA_ILi0EEESX_EEEEENS5_IJNS4_10UnderscoreES10_S10_EEEEENS4_13SM90_TMA_LOADENS4_14ComposedLayoutINS4_7SwizzleILi3ELi4ELi3EEENS4_18smem_ptr_flag_bitsILi16EEENSU_INS5_IJNSA_ILi8EEESH_EEENS5_IJSH_SC_EEEEEEEvNS4_8identityENS4_23SM90_TMA_LOAD_MULTICASTES1D_vS1E_EENS_8epilogue10collective6detail29Sm90TmaWarpSpecializedAdapterINS1I_15DefaultEpilogueISJ_SK_SK_NS1H_6thread17LinearCombinationISJ_Li1EffLNS1M_9ScaleType4KindE0ELNS_15FloatRoundStyleE2ESJ_EENS1_15EpilogueDefaultEEEEEvvEEEEvNT_6ParamsE --------------------------
	.section	.nv.shared._ZN7cutlass13device_kernelINS_4gemm6kernel13GemmUniversalIN4cute5tupleIJiiiiEEENS1_10collective13CollectiveMmaINS1_34MainloopSm90TmaGmmaWarpSpecializedILi2ENS5_IJNS4_1CILi4EEENSA_ILi1EEESC_EEENS1_35KernelTmaWarpSpecializedCooperativeEEENS5_IJNSA_ILi128EEESG_NSA_ILi64EEEEEENS_6half_tENS5_IJlSC_lEEESJ_SK_NS4_8TiledMMAINS4_8MMA_AtomIJNS4_4SM904GMMA26MMA_64x128x16_F32F16F16_SSILNSO_5MajorE0ELSQ_0ELNSO_7ScaleInE1ELSR_1EEEEEENS4_6LayoutINS5_IJNSA_ILi2EEESC_SC_EEENS5_IJSC_NSA_ILi0EEESX_EEEEENS5_IJNS4_10UnderscoreES10_S10_EEEEENS4_13SM90_TMA_LOADENS4_14ComposedLayoutINS4_7SwizzleILi3ELi4ELi3EEENS4_18smem_ptr_flag_bitsILi16EEENSU_INS5_IJNSA_ILi8EEESH_EEENS5_IJSH_SC_EEEEEEEvNS4_8identityENS4_23SM90_TMA_LOAD_MULTICASTES1D_vS1E_EENS_8epilogue10collective6detail29Sm90TmaWarpSpecializedAdapterINS1I_15DefaultEpilogueISJ_SK_SK_NS1H_6thread17LinearCombinationISJ_Li1EffLNS1M_9ScaleType4KindE0ELNS_15FloatRoundStyleE2ESJ_EENS1_15EpilogueDefaultEEEEEvvEEEEvNT_6ParamsE,"aw",@nobits
	.sectionflags	@""
	.align	16
	.zero		1024


//--------------------- .nv.shared.reserved.0     --------------------------
	.section	.nv.shared.reserved.0,"aw",@nobits
	.weak		__nv_reservedSMEM_offset_0_alias
	.size		__nv_reservedSMEM_offset_0_alias, 0, 0
	.other		__nv_reservedSMEM_offset_0_alias,@"STO_CUDA_RESERVED_SHARED STV_DEFAULT"
__nv_reservedSMEM_offset_0_alias:
	.zero		0


//--------------------- .nv.global                --------------------------
	.section	.nv.global,"aw",@nobits
.nv.global:
	.type		_ZN40_INTERNAL_95305b61_4_k_cu_23abd0a5_190234cute1_E,@object
	.size		_ZN40_INTERNAL_95305b61_4_k_cu_23abd0a5_190234cute1_E,(_ZN40_INTERNAL_95305b61_4_k_cu_23abd0a5_190234cuda3std3__45__cpo6cbeginE - _ZN40_INTERNAL_95305b61_4_k_cu_23abd0a5_190234cute1_E)
_ZN40_INTERNAL_95305b61_4_k_cu_23abd0a5_190234cute1_E:
	.zero		1
	.type		_ZN40_INTERNAL_95305b61_4_k_cu_23abd0a5_190234cuda3std3__45__cpo6cbeginE,@object
	.size		_ZN40_INTERNAL_95305b61_4_k_cu_23abd0a5_190234cuda3std3__45__cpo6cbeginE,(_ZN40_INTERNAL_95305b61_4_k_cu_23abd0a5_190234cuda3std3__48in_placeE - _ZN40_INTERNAL_95305b61_4_k_cu_23abd0a5_190234cuda3std3__45__cpo6cbeginE)
_ZN40_INTERNAL_95305b61_4_k_cu_23abd0a5_190234cuda3std3__45__cpo6cbeginE:
	.zero		1
	.type		_ZN40_INTERNAL_95305b61_4_k_cu_23abd0a5_190234cuda3std3__48in_placeE,@object
	.size		_ZN40_INTERNAL_95305b61_4_k_cu_23abd0a5_190234cuda3std3__48in_placeE,(_ZN40_INTERNAL_95305b61_4_k_cu_23abd0a5_190234cuda3std6ranges3__45__cpo9iter_moveE - _ZN40_INTERNAL_95305b61_4_k_cu_23abd0a5_190234cuda3std3__48in_placeE)
_ZN40_INTERNAL_95305b61_4_k_cu_23abd0a5_190234cuda3std3__48in_placeE:
	.zero		1
	.type		_ZN40_INTERNAL_95305b61_4_k_cu_23abd0a5_190234cuda3std6ranges3__45__cpo9iter_moveE,@object
	.size		_ZN40_INTERNAL_95305b61_4_k_cu_23abd0a5_190234cuda3std6ranges3__45__cpo9iter_moveE,(_ZN40_INTERNAL_95305b61_4_k_cu_23abd0a5_190234cuda3std3__45__cpo5beginE - _ZN40_INTERNAL_95305b61_4_k_cu_23abd0a5_190234cuda3std6ranges3__45__cpo9iter_moveE)
_ZN40_INTERNAL_95305b61_4_k_cu_23abd0a5_190234cuda3std6ranges3__45__cpo9iter_moveE:
	.zero		1
	.type		_ZN40_INTERNAL_95305b61_4_k_cu_23abd0a5_190234cuda3std3__45__cpo5beginE,@object
	.size		_ZN40_INTERNAL_95305b61_4_k_cu_23abd0a5_190234cuda3std3__45__cpo5beginE,(_ZN40_INTERNAL_95305b61_4_k_cu_23abd0a5_190234cuda3std3__442_GLOBAL__N__95305b61_4_k_cu_23abd0a5_190236ignoreE - _ZN40_INTERNAL_95305b61_4_k_cu_23abd0a5_190234cuda3std3__45__cpo5beginE)
_ZN40_INTERNAL_95305b61_4_k_cu_23abd0a5_190234cuda3std3__45__cpo5beginE:
	.zero		1
	.type		_ZN40_INTERNAL_95305b61_4_k_cu_23abd0a5_190234cuda3std3__442_GLOBAL__N__95305b61_4_k_cu_23abd0a5_190236ignoreE,@object
	.size		_ZN40_INTERNAL_95305b61_4_k_cu_23abd0a5_190234cuda3std3__442_GLOBAL__N__95305b61_4_k_cu_23abd0a5_190236ignoreE,(_ZN40_INTERNAL_95305b61_4_k_cu_23abd0a5_190234cute7productE - _ZN40_INTERNAL_95305b61_4_k_cu_23abd0a5_190234cuda3std3__442_GLOBAL__N__95305b61_4_k_cu_23abd0a5_190236ignoreE)
_ZN40_INTERNAL_95305b61_4_k_cu_23abd0a5_190234cuda3std3__442_GLOBAL__N__95305b61_4_k_cu_23abd0a5_190236ignoreE:
	.zero		1
	.type		_ZN40_INTERNAL_95305b61_4_k_cu_23abd0a5_190234cute7productE,@object
	.size		_ZN40_INTERNAL_95305b61_4_k_cu_23abd0a5_190234cute7productE,(_ZN40_INTERNAL_95305b61_4_k_cu_23abd0a5_190234cuda3std3__45__cpo3endE - _ZN40_INTERNAL_95305b61_4_k_cu_23abd0a5_190234cute7productE)
_ZN40_INTERNAL_95305b61_4_k_cu_23abd0a5_190234cute7productE:
	.zero		1
	.type		_ZN40_INTERNAL_95305b61_4_k_cu_23abd0a5_190234cuda3std3__45__cpo3endE,@object
	.size		_ZN40_INTERNAL_95305b61_4_k_cu_23abd0a5_190234cuda3std3__45__cpo3endE,(_ZN40_INTERNAL_95305b61_4_k_cu_23abd0a5_190234cuda3std3__419piecewise_constructE - _ZN40_INTERNAL_95305b61_4_k_cu_23abd0a5_190234cuda3std3__45__cpo3endE)
_ZN40_INTERNAL_95305b61_4_k_cu_23abd0a5_190234cuda3std3__45__cpo3endE:
	.zero		1
	.type		_ZN40_INTERNAL_95305b61_4_k_cu_23abd0a5_190234cuda3std3__419piecewise_constructE,@object
	.size		_ZN40_INTERNAL_95305b61_4_k_cu_23abd0a5_190234cuda3std3__419piecewise_constructE,(_ZN40_INTERNAL_95305b61_4_k_cu_23abd0a5_190234cuda3std3__45__cpo4cendE - _ZN40_INTERNAL_95305b61_4_k_cu_23abd0a5_190234cuda3std3__419piecewise_constructE)
_ZN40_INTERNAL_95305b61_4_k_cu_23abd0a5_190234cuda3std3__419piecewise_constructE:
	.zero		1
	.type		_ZN40_INTERNAL_95305b61_4_k_cu_23abd0a5_190234cuda3std3__45__cpo4cendE,@object
	.size		_ZN40_INTERNAL_95305b61_4_k_cu_23abd0a5_190234cuda3std3__45__cpo4cendE,(_ZN40_INTERNAL_95305b61_4_k_cu_23abd0a5_190234cuda3std6ranges3__45__cpo4swapE - _ZN40_INTERNAL_95305b61_4_k_cu_23abd0a5_190234cuda3std3__45__cpo4cendE)
_ZN40_INTERNAL_95305b61_4_k_cu_23abd0a5_190234cuda3std3__45__cpo4cendE:
	.zero		1
	.type		_ZN40_INTERNAL_95305b61_4_k_cu_23abd0a5_190234cuda3std6ranges3__45__cpo4swapE,@object
	.size		_ZN40_INTERNAL_95305b61_4_k_cu_23abd0a5_190234cuda3std6ranges3__45__cpo4swapE,(.L_8 - _ZN40_INTERNAL_95305b61_4_k_cu_23abd0a5_190234cuda3std6ranges3__45__cpo4swapE)
_ZN40_INTERNAL_95305b61_4_k_cu_23abd0a5_190234cuda3std6ranges3__45__cpo4swapE:
	.zero		1
.L_8:


//--------------------- .nv.constant0._ZN7cutlass13device_kernelINS_4gemm6kernel13GemmUniversalIN4cute5tupleIJiiiiEEENS1_10collective13CollectiveMmaINS1_34MainloopSm90TmaGmmaWarpSpecializedILi2ENS5_IJNS4_1CILi4EEENSA_ILi1EEESC_EEENS1_35KernelTmaWarpSpecializedCooperativeEEENS5_IJNSA_ILi128EEESG_NSA_ILi64EEEEEENS_6half_tENS5_IJlSC_lEEESJ_SK_NS4_8TiledMMAINS4_8MMA_AtomIJNS4_4SM904GMMA26MMA_64x128x16_F32F16F16_SSILNSO_5MajorE0ELSQ_0ELNSO_7ScaleInE1ELSR_1EEEEEENS4_6LayoutINS5_IJNSA_ILi2EEESC_SC_EEENS5_IJSC_NSA_ILi0EEESX_EEEEENS5_IJNS4_10UnderscoreES10_S10_EEEEENS4_13SM90_TMA_LOADENS4_14ComposedLayoutINS4_7SwizzleILi3ELi4ELi3EEENS4_18smem_ptr_flag_bitsILi16EEENSU_INS5_IJNSA_ILi8EEESH_EEENS5_IJSH_SC_EEEEEEEvNS4_8identityENS4_23SM90_TMA_LOAD_MULTICASTES1D_vS1E_EENS_8epilogue10collective6detail29Sm90TmaWarpSpecializedAdapterINS1I_15DefaultEpilogueISJ_SK_SK_NS1H_6thread17LinearCombinationISJ_Li1EffLNS1M_9ScaleType4KindE0ELNS_15FloatRoundStyleE2ESJ_EENS1_15EpilogueDefaultEEEEEvvEEEEvNT_6ParamsE --------------------------
	.section	.nv.constant0._ZN7cutlass13device_kernelINS_4gemm6kernel13GemmUniversalIN4cute5tupleIJiiiiEEENS1_10collective13CollectiveMmaINS1_34MainloopSm90TmaGmmaWarpSpecializedILi2ENS5_IJNS4_1CILi4EEENSA_ILi1EEESC_EEENS1_35KernelTmaWarpSpecializedCooperativeEEENS5_IJNSA_ILi128EEESG_NSA_ILi64EEEEEENS_6half_tENS5_IJlSC_lEEESJ_SK_NS4_8TiledMMAINS4_8MMA_AtomIJNS4_4SM904GMMA26MMA_64x128x16_F32F16F16_SSILNSO_5MajorE0ELSQ_0ELNSO_7ScaleInE1ELSR_1EEEEEENS4_6LayoutINS5_IJNSA_ILi2EEESC_SC_EEENS5_IJSC_NSA_ILi0EEESX_EEEEENS5_IJNS4_10UnderscoreES10_S10_EEEEENS4_13SM90_TMA_LOADENS4_14ComposedLayoutINS4_7SwizzleILi3ELi4ELi3EEENS4_18smem_ptr_flag_bitsILi16EEENSU_INS5_IJNSA_ILi8EEESH_EEENS5_IJSH_SC_EEEEEEEvNS4_8identityENS4_23SM90_TMA_LOAD_MULTICASTES1D_vS1E_EENS_8epilogue10collective6detail29Sm90TmaWarpSpecializedAdapterINS1I_15DefaultEpilogueISJ_SK_SK_NS1H_6thread17LinearCombinationISJ_Li1EffLNS1M_9ScaleType4KindE0ELNS_15FloatRoundStyleE2ESJ_EENS1_15EpilogueDefaultEEEEEvvEEEEvNT_6ParamsE,"a",@progbits
	.sectionflags	@""
	.align	4
.nv.constant0._ZN7cutlass13device_kernelINS_4gemm6kernel13GemmUniversalIN4cute5tupleIJiiiiEEENS1_10collective13CollectiveMmaINS1_34MainloopSm90TmaGmmaWarpSpecializedILi2ENS5_IJNS4_1CILi4EEENSA_ILi1EEESC_EEENS1_35KernelTmaWarpSpecializedCooperativeEEENS5_IJNSA_ILi128EEESG_NSA_ILi64EEEEEENS_6half_tENS5_IJlSC_lEEESJ_SK_NS4_8TiledMMAINS4_8MMA_AtomIJNS4_4SM904GMMA26MMA_64x128x16_F32F16F16_SSILNSO_5MajorE0ELSQ_0ELNSO_7ScaleInE1ELSR_1EEEEEENS4_6LayoutINS5_IJNSA_ILi2EEESC_SC_EEENS5_IJSC_NSA_ILi0EEESX_EEEEENS5_IJNS4_10UnderscoreES10_S10_EEEEENS4_13SM90_TMA_LOADENS4_14ComposedLayoutINS4_7SwizzleILi3ELi4ELi3EEENS4_18smem_ptr_flag_bitsILi16EEENSU_INS5_IJNSA_ILi8EEESH_EEENS5_IJSH_SC_EEEEEEEvNS4_8identityENS4_23SM90_TMA_LOAD_MULTICASTES1D_vS1E_EENS_8epilogue10collective6detail29Sm90TmaWarpSpecializedAdapterINS1I_15DefaultEpilogueISJ_SK_SK_NS1H_6thread17LinearCombinationISJ_Li1EffLNS1M_9ScaleType4KindE0ELNS_15FloatRoundStyleE2ESJ_EENS1_15EpilogueDefaultEEEEEvvEEEEvNT_6ParamsE:
	.zero		1664


//--------------------- SYMBOLS --------------------------

	.type		.nv.reservedSmem.offset0,@object
	.size		.nv.reservedSmem.offset0,0x4
	.type		__assertfail,@function
